// auto-generated by cutlass_sweep.gemm — config: {"arch": "sm_90", "cluster_m": 1, "cluster_n": 1, "dtype": "bf16", "stages": 3, "tile_k": 32, "tile_m": 64, "tile_n": 256}
#include "cutlass/cutlass.h"
#include "cutlass/gemm/collective/collective_builder.hpp"
#include "cutlass/gemm/device/gemm_universal_adapter.h"
#include "cutlass/gemm/kernel/gemm_universal.hpp"
#include "cutlass/epilogue/collective/collective_builder.hpp"

using ElemA = cutlass::bfloat16_t;
using ElemB = cutlass::bfloat16_t;
using ElemCD = cutlass::bfloat16_t;
using Acc  = float;
using TileShape    = cute::Shape<cute::_64, cute::_256, cute::_32>;
using ClusterShape = cute::Shape<cute::_1, cute::_1, cute::_1>;

using CollectiveEpilogue = typename cutlass::epilogue::collective::CollectiveBuilder<
    cutlass::arch::Sm90, cutlass::arch::OpClassTensorOp,
    TileShape, ClusterShape,
    cutlass::epilogue::collective::EpilogueTileAuto,
    Acc, Acc,
    ElemCD, cutlass::layout::RowMajor, 128 / cutlass::sizeof_bits<ElemCD>::value,
    ElemCD, cutlass::layout::RowMajor, 128 / cutlass::sizeof_bits<ElemCD>::value,
    cutlass::epilogue::collective::EpilogueScheduleAuto
  >::CollectiveOp;

using CollectiveMainloop = typename cutlass::gemm::collective::CollectiveBuilder<
    cutlass::arch::Sm90, cutlass::arch::OpClassTensorOp,
    ElemA, cutlass::layout::RowMajor, 128 / cutlass::sizeof_bits<ElemA>::value,
    ElemB, cutlass::layout::ColumnMajor, 128 / cutlass::sizeof_bits<ElemB>::value,
    Acc,
    TileShape, ClusterShape,
    cutlass::gemm::collective::StageCount<3>,
    cutlass::gemm::collective::KernelScheduleAuto
  >::CollectiveOp;

using GemmKernel = cutlass::gemm::kernel::GemmUniversal<
    cute::Shape<int,int,int,int>,
    CollectiveMainloop,
    CollectiveEpilogue
>;
using Gemm = cutlass::gemm::device::GemmUniversalAdapter<GemmKernel>;

// Force the device kernel symbol into the cubin without needing a host main.
auto* _anchor = &cutlass::device_kernel<GemmKernel>;


// ===== COMPILED SASS (sm_90a) =====

	.target	sm_90a

	.elftype	@"ET_EXEC"


//--------------------- .note.nv.tkinfo           --------------------------
	.section	.note.nv.tkinfo,"",@"SHT_NOTE"
	.sectionflags	@"SHF_NOTE_NV_TKINFO"
	.tkinfo
        /*0018*/ 	.word	0x00000002
        /*0030*/ 	.string	""
        /*0030*/ 	.string	"ptxas"
        /*0030*/ 	.string	"Cuda compilation tools, release 13.0, V13.0.88"
        /*0030*/ 	.string	"Build cuda_13.0.r13.0/compiler.36424714_0"
        /*0030*/ 	.string	"-arch sm_90a -m 64 "



//--------------------- .note.nv.cuinfo           --------------------------
	.section	.note.nv.cuinfo,"",@"SHT_NOTE"
	.sectionflags	@"SHF_NOTE_NV_CUINFO"
        /*0018*/ 	.short	0x0002
        /*001a*/ 	.short	0x005a
        /*001c*/ 	.short	0x0082
	.zero		2


//--------------------- .nv.info                  --------------------------
	.section	.nv.info,"",@"SHT_CUDA_INFO"
	.align	4


	//----- nvinfo : EIATTR_REGCOUNT
	.align		4
        /*0000*/ 	.byte	0x04, 0x2f
        /*0002*/ 	.short	(.L_15 - .L_14)
	.align		4
.L_14:
        /*0004*/ 	.word	index@(_ZN7cutlass13device_kernelINS_4gemm6kernel13GemmUniversalIN4cute5tupleIJiiiiEEENS1_10collective13CollectiveMmaINS1_34MainloopSm90TmaGmmaWarpSpecializedILi3ENS5_IJNS4_1CILi1EEESB_SB_EEENS1_32KernelTmaWarpSpecializedPingpongEEENS5_IJNSA_ILi64EEENSA_ILi256EEENSA_ILi32EEEEEENS_10bfloat16_tENS5_IJlSB_lEEESJ_SK_NS4_8TiledMMAINS4_8MMA_AtomIJNS4_4SM904GMMA28MMA_64x256x16_F32BF16BF16_SSILNSO_5MajorE0ELSQ_0ELNSO_7ScaleInE1ELSR_1EEEEEENS4_6LayoutISC_NS5_IJNSA_ILi0EEESV_SV_EEEEENS5_IJNS4_10UnderscoreESY_SY_EEEEENS4_13SM90_TMA_LOADENS4_14ComposedLayoutINS4_7SwizzleILi2ELi4ELi3EEENS4_18smem_ptr_flag_bitsILi16EEENSU_INS5_IJNSA_ILi8EEESH_EEENS5_IJSH_SB_EEEEEEEvNS4_8identityES11_S1B_vS1C_EENS_8epilogue10collective6detail29Sm90TmaWarpSpecializedAdapterINS1F_15DefaultEpilogueISJ_SK_SK_NS1E_6thread17LinearCombinationISJ_Li1EffLNS1J_9ScaleType4KindE0ELNS_15FloatRoundStyleE2ESJ_EENS1_15EpilogueDefaultEEEEEvvEEEEvNT_6ParamsE)
        /*0008*/ 	.word	0x000000a8


	//----- nvinfo : EIATTR_FRAME_SIZE
	.align		4
.L_15:
        /*000c*/ 	.byte	0x04, 0x11
        /*000e*/ 	.short	(.L_17 - .L_16)
	.align		4
.L_16:
        /*0010*/ 	.word	index@(_ZN7cutlass13device_kernelINS_4gemm6kernel13GemmUniversalIN4cute5tupleIJiiiiEEENS1_10collective13CollectiveMmaINS1_34MainloopSm90TmaGmmaWarpSpecializedILi3ENS5_IJNS4_1CILi1EEESB_SB_EEENS1_32KernelTmaWarpSpecializedPingpongEEENS5_IJNSA_ILi64EEENSA_ILi256EEENSA_ILi32EEEEEENS_10bfloat16_tENS5_IJlSB_lEEESJ_SK_NS4_8TiledMMAINS4_8MMA_AtomIJNS4_4SM904GMMA28MMA_64x256x16_F32BF16BF16_SSILNSO_5MajorE0ELSQ_0ELNSO_7ScaleInE1ELSR_1EEEEEENS4_6LayoutISC_NS5_IJNSA_ILi0EEESV_SV_EEEEENS5_IJNS4_10UnderscoreESY_SY_EEEEENS4_13SM90_TMA_LOADENS4_14ComposedLayoutINS4_7SwizzleILi2ELi4ELi3EEENS4_18smem_ptr_flag_bitsILi16EEENSU_INS5_IJNSA_ILi8EEESH_EEENS5_IJSH_SB_EEEEEEEvNS4_8identityES11_S1B_vS1C_EENS_8epilogue10collective6detail29Sm90TmaWarpSpecializedAdapterINS1F_15DefaultEpilogueISJ_SK_SK_NS1E_6thread17LinearCombinationISJ_Li1EffLNS1J_9ScaleType4KindE0ELNS_15FloatRoundStyleE2ESJ_EENS1_15EpilogueDefaultEEEEEvvEEEEvNT_6ParamsE)
        /*0014*/ 	.word	0x00000008


	//----- nvinfo : EIATTR_MIN_STACK_SIZE
	.align		4
.L_17:
        /*0018*/ 	.byte	0x04, 0x12
        /*001a*/ 	.short	(.L_19 - .L_18)
	.align		4
.L_18:
        /*001c*/ 	.word	index@(_ZN7cutlass13device_kernelINS_4gemm6kernel13GemmUniversalIN4cute5tupleIJiiiiEEENS1_10collective13CollectiveMmaINS1_34MainloopSm90TmaGmmaWarpSpecializedILi3ENS5_IJNS4_1CILi1EEESB_SB_EEENS1_32KernelTmaWarpSpecializedPingpongEEENS5_IJNSA_ILi64EEENSA_ILi256EEENSA_ILi32EEEEEENS_10bfloat16_tENS5_IJlSB_lEEESJ_SK_NS4_8TiledMMAINS4_8MMA_AtomIJNS4_4SM904GMMA28MMA_64x256x16_F32BF16BF16_SSILNSO_5MajorE0ELSQ_0ELNSO_7ScaleInE1ELSR_1EEEEEENS4_6LayoutISC_NS5_IJNSA_ILi0EEESV_SV_EEEEENS5_IJNS4_10UnderscoreESY_SY_EEEEENS4_13SM90_TMA_LOADENS4_14ComposedLayoutINS4_7SwizzleILi2ELi4ELi3EEENS4_18smem_ptr_flag_bitsILi16EEENSU_INS5_IJNSA_ILi8EEESH_EEENS5_IJSH_SB_EEEEEEEvNS4_8identityES11_S1B_vS1C_EENS_8epilogue10collective6detail29Sm90TmaWarpSpecializedAdapterINS1F_15DefaultEpilogueISJ_SK_SK_NS1E_6thread17LinearCombinationISJ_Li1EffLNS1J_9ScaleType4KindE0ELNS_15FloatRoundStyleE2ESJ_EENS1_15EpilogueDefaultEEEEEvvEEEEvNT_6ParamsE)
        /*0020*/ 	.word	0x00000008
.L_19:


//--------------------- .nv.compat                --------------------------
	.section	.nv.compat,"",@"SHT_CUDA_COMPAT_INFO"
	.align	4
        /*0000*/ 	.byte	0x02, 0x09, 0x01, 0x00, 0x02, 0x02, 0x04, 0x00, 0x02, 0x05, 0x05, 0x00, 0x03, 0x07, 0x01, 0x01
        /*0010*/ 	.byte	0x02, 0x03, 0x01, 0x00, 0x02, 0x06, 0x01, 0x00, 0x04, 0x0b, 0x08, 0x00, 0x00, 0x00, 0x00, 0x00
        /*0020*/ 	.byte	0x00, 0x00, 0x00, 0x00


//--------------------- .nv.info._ZN7cutlass13device_kernelINS_4gemm6kernel13GemmUniversalIN4cute5tupleIJiiiiEEENS1_10collective13CollectiveMmaINS1_34MainloopSm90TmaGmmaWarpSpecializedILi3ENS5_IJNS4_1CILi1EEESB_SB_EEENS1_32KernelTmaWarpSpecializedPingpongEEENS5_IJNSA_ILi64EEENSA_ILi256EEENSA_ILi32EEEEEENS_10bfloat16_tENS5_IJlSB_lEEESJ_SK_NS4_8TiledMMAINS4_8MMA_AtomIJNS4_4SM904GMMA28MMA_64x256x16_F32BF16BF16_SSILNSO_5MajorE0ELSQ_0ELNSO_7ScaleInE1ELSR_1EEEEEENS4_6LayoutISC_NS5_IJNSA_ILi0EEESV_SV_EEEEENS5_IJNS4_10UnderscoreESY_SY_EEEEENS4_13SM90_TMA_LOADENS4_14ComposedLayoutINS4_7SwizzleILi2ELi4ELi3EEENS4_18smem_ptr_flag_bitsILi16EEENSU_INS5_IJNSA_ILi8EEESH_EEENS5_IJSH_SB_EEEEEEEvNS4_8identityES11_S1B_vS1C_EENS_8epilogue10collective6detail29Sm90TmaWarpSpecializedAdapterINS1F_15DefaultEpilogueISJ_SK_SK_NS1E_6thread17LinearCombinationISJ_Li1EffLNS1J_9ScaleType4KindE0ELNS_15FloatRoundStyleE2ESJ_EENS1_15EpilogueDefaultEEEEEvvEEEEvNT_6ParamsE --------------------------
	.section	.nv.info._ZN7cutlass13device_kernelINS_4gemm6kernel13GemmUniversalIN4cute5tupleIJiiiiEEENS1_10collective13CollectiveMmaINS1_34MainloopSm90TmaGmmaWarpSpecializedILi3ENS5_IJNS4_1CILi1EEESB_SB_EEENS1_32KernelTmaWarpSpecializedPingpongEEENS5_IJNSA_ILi64EEENSA_ILi256EEENSA_ILi32EEEEEENS_10bfloat16_tENS5_IJlSB_lEEESJ_SK_NS4_8TiledMMAINS4_8MMA_AtomIJNS4_4SM904GMMA28MMA_64x256x16_F32BF16BF16_SSILNSO_5MajorE0ELSQ_0ELNSO_7ScaleInE1ELSR_1EEEEEENS4_6LayoutISC_NS5_IJNSA_ILi0EEESV_SV_EEEEENS5_IJNS4_10UnderscoreESY_SY_EEEEENS4_13SM90_TMA_LOADENS4_14ComposedLayoutINS4_7SwizzleILi2ELi4ELi3EEENS4_18smem_ptr_flag_bitsILi16EEENSU_INS5_IJNSA_ILi8EEESH_EEENS5_IJSH_SB_EEEEEEEvNS4_8identityES11_S1B_vS1C_EENS_8epilogue10collective6detail29Sm90TmaWarpSpecializedAdapterINS1F_15DefaultEpilogueISJ_SK_SK_NS1E_6thread17LinearCombinationISJ_Li1EffLNS1J_9ScaleType4KindE0ELNS_15FloatRoundStyleE2ESJ_EENS1_15EpilogueDefaultEEEEEvvEEEEvNT_6ParamsE,"",@"SHT_CUDA_INFO"
	.sectionflags	@""
	.align	4


	//----- nvinfo : EIATTR_CUDA_API_VERSION
	.align		4
        /*0000*/ 	.byte	0x04, 0x37
        /*0002*/ 	.short	(.L_21 - .L_20)
.L_20:
        /*0004*/ 	.word	0x00000082


	//----- nvinfo : EIATTR_KPARAM_INFO
	.align		4
.L_21:
        /*0008*/ 	.byte	0x04, 0x17
        /*000a*/ 	.short	(.L_23 - .L_22)
.L_22:
        /*000c*/ 	.word	0x00000000
        /*0010*/ 	.short	0x0000
        /*0012*/ 	.short	0x0070
        /*0014*/ 	.byte	0x00, 0xf0, 0x01, 0x10


	//----- nvinfo : EIATTR_SPARSE_MMA_MASK
	.align		4
.L_23:
        /*0018*/ 	.byte	0x03, 0x50
        /*001a*/ 	.short	0x0000


	//----- nvinfo : EIATTR_MAXREG_COUNT
	.align		4
        /*001c*/ 	.byte	0x03, 0x1b
        /*001e*/ 	.short	0x00a8


	//----- nvinfo : EIATTR_NUM_BARRIERS
	.align		4
        /*0020*/ 	.byte	0x02, 0x4c
        /*0022*/ 	.byte	0x01
	.zero		1


	//----- nvinfo : EIATTR_EXTERNS
	.align		4
        /*0024*/ 	.byte	0x04, 0x0f
        /*0026*/ 	.short	(.L_25 - .L_24)


	//   ....[0]....
	.align		4
.L_24:
        /*0028*/ 	.word	index@(__assertfail)


	//----- nvinfo : EIATTR_ANNOTATIONS
	.align		4
.L_25:
        /*002c*/ 	.byte	0x04, 0x55
        /*002e*/ 	.short	(.L_27 - .L_26)


	//   ....[0]....
.L_26:
        /*0030*/ 	.word	0x00000001
        /*0034*/ 	.byte	0xb0, 0x0a, 0x00, 0x00, 0x01, 0x00, 0x00, 0x00, 0x60, 0x9a, 0x00, 0x00, 0x01, 0x00, 0x00, 0x00
        /*0044*/ 	.byte	0x70, 0xa6, 0x00, 0x00


	//----- nvinfo : EIATTR_MERCURY_ISA_VERSION
	.align		4
.L_27:
        /*0048*/ 	.byte	0x03, 0x5f
        /*004a*/ 	.short	0x0101


	//----- nvinfo : EIATTR_INT_WARP_WIDE_INSTR_OFFSETS
	.align		4
        /*004c*/ 	.byte	0x04, 0x31
        /*004e*/ 	.short	(.L_29 - .L_28)


	//   ....[0]....
.L_28:
        /*0050*/ 	.word	0x000003c0


	//   ....[1]....
        /*0054*/ 	.word	0x000003e0


	//   ....[2]....
        /*0058*/ 	.word	0x00000460


	//   ....[3]....
        /*005c*/ 	.word	0x00000470


	//   ....[4]....
        /*0060*/ 	.word	0x00000480


	//   ....[5]....
        /*0064*/ 	.word	0x000004a0


	//   ....[6]....
        /*0068*/ 	.word	0x00000530


	//   ....[7]....
        /*006c*/ 	.word	0x00000550


	//----- nvinfo : EIATTR_COOP_GROUP_MASK_REGIDS
	.align		4
.L_29:
        /*0070*/ 	.byte	0x04, 0x29
        /*0072*/ 	.short	(.L_31 - .L_30)


	//   ....[0]....
.L_30:
        /*0074*/ 	.word	0xffffffff


	//   ....[1]....
        /*0078*/ 	.word	0xffffffff


	//   ....[2]....
        /*007c*/ 	.word	0xffffffff


	//   ....[3]....
        /*0080*/ 	.word	0xffffffff


	//   ....[4]....
        /*0084*/ 	.word	0xffffffff


	//   ....[5]....
        /*0088*/ 	.word	0xffffffff


	//----- nvinfo : EIATTR_COOP_GROUP_INSTR_OFFSETS
	.align		4
.L_31:
        /*008c*/ 	.byte	0x04, 0x28
        /*008e*/ 	.short	(.L_33 - .L_32)


	//   ....[0]....
.L_32:
        /*0090*/ 	.word	0x00000070


	//   ....[1]....
        /*0094*/ 	.word	0x00000080


	//   ....[2]....
        /*0098*/ 	.word	0x00000140


	//   ....[3]....
        /*009c*/ 	.word	0x000002b0


	//   ....[4]....
        /*00a0*/ 	.word	0x000002f0


	//   ....[5]....
        /*00a4*/ 	.word	0x00000340


	//----- nvinfo : EIATTR_REG_RECONFIG
	.align		4
.L_33:
        /*00a8*/ 	.byte	0x01, 0x54
	.zero		2


	//----- nvinfo : EIATTR_SYSCALL_OFFSETS
	.align		4
        /*00ac*/ 	.byte	0x04, 0x46
        /*00ae*/ 	.short	(.L_35 - .L_34)


	//   ....[0]....
.L_34:
        /*00b0*/ 	.word	0x00001560


	//----- nvinfo : EIATTR_MBARRIER_INSTR_OFFSETS
	.align		4
.L_35:
        /*00b4*/ 	.byte	0x04, 0x39
        /*00b6*/ 	.short	(.L_37 - .L_36)


	//   ....[0]....
.L_36:
        /*00b8*/ 	.word	0x00000240
        /*00bc*/ 	.word	0x000000ff
        /*00c0*/ 	.word	0x00000000
        /*00c4*/ 	.short	0x0100
        /*00c6*/ 	.byte	0x08
	.zero		1


	//   ....[1]....
        /*00c8*/ 	.word	0x00000250
        /*00cc*/ 	.word	0x000000ff
        /*00d0*/ 	.word	0x00000018
        /*00d4*/ 	.short	0x0100
        /*00d6*/ 	.byte	0x08
	.zero		1


	//   ....[2]....
        /*00d8*/ 	.word	0x00000260
        /*00dc*/ 	.word	0x000000ff
        /*00e0*/ 	.word	0x00000008
        /*00e4*/ 	.short	0x0100
        /*00e6*/ 	.byte	0x08
	.zero		1


	//   ....[3]....
        /*00e8*/ 	.word	0x00000270
        /*00ec*/ 	.word	0x000000ff
        /*00f0*/ 	.word	0x00000020
        /*00f4*/ 	.short	0x0100
        /*00f6*/ 	.byte	0x08
	.zero		1


	//   ....[4]....
        /*00f8*/ 	.word	0x00000280
        /*00fc*/ 	.word	0x000000ff
        /*0100*/ 	.word	0x00000010
        /*0104*/ 	.short	0x0100
        /*0106*/ 	.byte	0x08
	.zero		1


	//   ....[5]....
        /*0108*/ 	.word	0x00000290
        /*010c*/ 	.word	0x000000ff
        /*0110*/ 	.word	0x00000028
        /*0114*/ 	.short	0x0100
        /*0116*/ 	.byte	0x08
	.zero		1


	//   ....[6]....
        /*0118*/ 	.word	0x00000590
        /*011c*/ 	.word	0x000000ff
        /*0120*/ 	.word	0x00000060
        /*0124*/ 	.short	0x0100
        /*0126*/ 	.byte	0x08
	.zero		1


	//   ....[7]....
        /*0128*/ 	.word	0x00000600
        /*012c*/ 	.word	0x000000ff
        /*0130*/ 	.word	0x00000068
        /*0134*/ 	.short	0x0100
        /*0136*/ 	.byte	0x08
	.zero		1


	//   ....[8]....
        /*0138*/ 	.word	0x00000620
        /*013c*/ 	.word	0x000000ff
        /*0140*/ 	.word	0x00000040
        /*0144*/ 	.short	0x0100
        /*0146*/ 	.byte	0x09
	.zero		1


	//   ....[9]....
        /*0148*/ 	.word	0x00000630
        /*014c*/ 	.word	0x000000ff
        /*0150*/ 	.word	0x00000048
        /*0154*/ 	.short	0x0100
        /*0156*/ 	.byte	0x09
	.zero		1


	//   ....[10]....
        /*0158*/ 	.word	0x00000640
        /*015c*/ 	.word	0x000000ff
        /*0160*/ 	.word	0x00000050
        /*0164*/ 	.short	0x0100
        /*0166*/ 	.byte	0x09
	.zero		1


	//   ....[11]....
        /*0168*/ 	.word	0x00000650
        /*016c*/ 	.word	0x000000ff
        /*0170*/ 	.word	0x00000058
        /*0174*/ 	.short	0x0100
        /*0176*/ 	.byte	0x09
	.zero		1


	//   ....[12]....
        /*0178*/ 	.word	0x00001440
        /*017c*/ 	.word	0x0000009d
        /*0180*/ 	.word	0x00000000
        /*0184*/ 	.short	0x010a
        /*0186*/ 	.byte	0x2a
	.zero		1


	//   ....[13]....
        /*0188*/ 	.word	0x000015e0
        /*018c*/ 	.word	0x00000003
        /*0190*/ 	.word	0x00000000
        /*0194*/ 	.short	0x010a
        /*0196*/ 	.byte	0x3f
	.zero		1


	//   ....[14]....
        /*0198*/ 	.word	0x00001640
        /*019c*/ 	.word	0x00000003
        /*01a0*/ 	.word	0x00000000
        /*01a4*/ 	.short	0x010a
        /*01a6*/ 	.byte	0x3f
	.zero		1


	//   ....[15]....
        /*01a8*/ 	.word	0x000018b0
        /*01ac*/ 	.word	0x000000ff
        /*01b0*/ 	.word	0x00000000
        /*01b4*/ 	.short	0x010a
        /*01b6*/ 	.byte	0x04
	.zero		1


	//   ....[16]....
        /*01b8*/ 	.word	0x000018f0
        /*01bc*/ 	.word	0x000000ff
        /*01c0*/ 	.word	0x00000000
        /*01c4*/ 	.short	0x010a
        /*01c6*/ 	.byte	0x04
	.zero		1


	//   ....[17]....
        /*01c8*/ 	.word	0x00001a60
        /*01cc*/ 	.word	0x000000ff
        /*01d0*/ 	.word	0x00000000
        /*01d4*/ 	.short	0x0101
        /*01d6*/ 	.byte	0x04
	.zero		1


	//   ....[18]....
        /*01d8*/ 	.word	0x00001b50
        /*01dc*/ 	.word	0x0000009e
        /*01e0*/ 	.word	0x00000000
        /*01e4*/ 	.short	0x0101
        /*01e6*/ 	.byte	0x2d
	.zero		1


	//   ....[19]....
        /*01e8*/ 	.word	0x00001c20
        /*01ec*/ 	.word	0x000000ff
        /*01f0*/ 	.word	0x00000000
        /*01f4*/ 	.short	0x0101
        /*01f6*/ 	.byte	0x06
	.zero		1


	//   ....[20]....
        /*01f8*/ 	.word	0x00001cd0
        /*01fc*/ 	.word	0x0000009d
        /*0200*/ 	.word	0x00000010
        /*0204*/ 	.short	0x010a
        /*0206*/ 	.byte	0x2a
	.zero		1


	//   ....[21]....
        /*0208*/ 	.word	0x00009a80
        /*020c*/ 	.word	0x000000a0
        /*0210*/ 	.word	0x00000000
        /*0214*/ 	.short	0x0101
        /*0216*/ 	.byte	0x2d
	.zero		1


	//   ....[22]....
        /*0218*/ 	.word	0x0000a3e0
        /*021c*/ 	.word	0x0000000a
        /*0220*/ 	.word	0x00000018
        /*0224*/ 	.short	0x010a
        /*0226*/ 	.byte	0x3f
	.zero		1


	//   ....[23]....
        /*0228*/ 	.word	0x0000a780
        /*022c*/ 	.word	0x00000005
        /*0230*/ 	.word	0x00000068
        /*0234*/ 	.short	0x0101
        /*0236*/ 	.byte	0x3f
	.zero		1


	//   ....[24]....
        /*0238*/ 	.word	0x0000af00
        /*023c*/ 	.word	0x00000009
        /*0240*/ 	.word	0x00000000
        /*0244*/ 	.short	0x010a
        /*0246*/ 	.byte	0x3f
	.zero		1


	//   ....[25]....
        /*0248*/ 	.word	0x0000af80
        /*024c*/ 	.word	0x00000006
        /*0250*/ 	.word	0x00000000
        /*0254*/ 	.short	0x010a
        /*0256*/ 	.byte	0x3f
	.zero		1


	//   ....[26]....
        /*0258*/ 	.word	0x0000b010
        /*025c*/ 	.word	0x00000003
        /*0260*/ 	.word	0x00000000
        /*0264*/ 	.short	0x010a
        /*0266*/ 	.byte	0x3f
	.zero		1


	//   ....[27]....
        /*0268*/ 	.word	0x0000b070
        /*026c*/ 	.word	0x0000009f
        /*0270*/ 	.word	0x00000000
        /*0274*/ 	.short	0x010a
        /*0276*/ 	.byte	0x3f
	.zero		1


	//   ....[28]....
        /*0278*/ 	.word	0x0000b0c0
        /*027c*/ 	.word	0x00000003
        /*0280*/ 	.word	0x00000000
        /*0284*/ 	.short	0x010a
        /*0286*/ 	.byte	0x3f
	.zero		1


	//   ....[29]....
        /*0288*/ 	.word	0x0000b120
        /*028c*/ 	.word	0x00000004
        /*0290*/ 	.word	0x00000000
        /*0294*/ 	.short	0x010a
        /*0296*/ 	.byte	0x3f
	.zero		1


	//   ....[30]....
        /*0298*/ 	.word	0x0000b170
        /*029c*/ 	.word	0x0000009f
        /*02a0*/ 	.word	0x00000010
        /*02a4*/ 	.short	0x010a
        /*02a6*/ 	.byte	0x3f
	.zero		1


	//   ....[31]....
        /*02a8*/ 	.word	0x0000b240
        /*02ac*/ 	.word	0x0000000a
        /*02b0*/ 	.word	0x00000018
        /*02b4*/ 	.short	0x010a
        /*02b6*/ 	.byte	0x3f
	.zero		1


	//   ....[32]....
        /*02b8*/ 	.word	0x0000b310
        /*02bc*/ 	.word	0x00000009
        /*02c0*/ 	.word	0x00000000
        /*02c4*/ 	.short	0x010a
        /*02c6*/ 	.byte	0x3f
	.zero		1


	//   ....[33]....
        /*02c8*/ 	.word	0x0000b360
        /*02cc*/ 	.word	0x00000006
        /*02d0*/ 	.word	0x00000000
        /*02d4*/ 	.short	0x010a
        /*02d6*/ 	.byte	0x3f
	.zero		1


	//----- nvinfo : EIATTR_NUM_MBARRIERS
	.align		4
.L_37:
        /*02d8*/ 	.byte	0x03, 0x38
        /*02da*/ 	.short	0x000c


	//----- nvinfo : EIATTR_EXIT_INSTR_OFFSETS
	.align		4
        /*02dc*/ 	.byte	0x04, 0x1c
        /*02de*/ 	.short	(.L_39 - .L_38)


	//   ....[0]....
.L_38:
        /*02e0*/ 	.word	0x00001160


	//   ....[1]....
        /*02e4*/ 	.word	0x000011c0


	//   ....[2]....
        /*02e8*/ 	.word	0x0000a110


	//   ....[3]....
        /*02ec*/ 	.word	0x0000a140


	//   ....[4]....
        /*02f0*/ 	.word	0x0000b060


	//----- nvinfo : EIATTR_MAX_THREADS
	.align		4
.L_39:
        /*02f4*/ 	.byte	0x04, 0x05
        /*02f6*/ 	.short	(.L_41 - .L_40)
.L_40:
        /*02f8*/ 	.word	0x00000180
        /*02fc*/ 	.word	0x00000001
        /*0300*/ 	.word	0x00000001


	//----- nvinfo : EIATTR_CRS_STACK_SIZE
	.align		4
.L_41:
        /*0304*/ 	.byte	0x04, 0x1e
        /*0306*/ 	.short	(.L_43 - .L_42)
.L_42:
        /*0308*/ 	.word	0x00000000


	//----- nvinfo : EIATTR_CBANK_PARAM_SIZE
	.align		4
.L_43:
        /*030c*/ 	.byte	0x03, 0x19
        /*030e*/ 	.short	0x0470


	//----- nvinfo : EIATTR_PARAM_CBANK
	.align		4
        /*0310*/ 	.byte	0x04, 0x0a
        /*0312*/ 	.short	(.L_45 - .L_44)
	.align		4
.L_44:
        /*0314*/ 	.word	index@(.nv.constant0._ZN7cutlass13device_kernelINS_4gemm6kernel13GemmUniversalIN4cute5tupleIJiiiiEEENS1_10collective13CollectiveMmaINS1_34MainloopSm90TmaGmmaWarpSpecializedILi3ENS5_IJNS4_1CILi1EEESB_SB_EEENS1_32KernelTmaWarpSpecializedPingpongEEENS5_IJNSA_ILi64EEENSA_ILi256EEENSA_ILi32EEEEEENS_10bfloat16_tENS5_IJlSB_lEEESJ_SK_NS4_8TiledMMAINS4_8MMA_AtomIJNS4_4SM904GMMA28MMA_64x256x16_F32BF16BF16_SSILNSO_5MajorE0ELSQ_0ELNSO_7ScaleInE1ELSR_1EEEEEENS4_6LayoutISC_NS5_IJNSA_ILi0EEESV_SV_EEEEENS5_IJNS4_10UnderscoreESY_SY_EEEEENS4_13SM90_TMA_LOADENS4_14ComposedLayoutINS4_7SwizzleILi2ELi4ELi3EEENS4_18smem_ptr_flag_bitsILi16EEENSU_INS5_IJNSA_ILi8EEESH_EEENS5_IJSH_SB_EEEEEEEvNS4_8identityES11_S1B_vS1C_EENS_8epilogue10collective6detail29Sm90TmaWarpSpecializedAdapterINS1F_15DefaultEpilogueISJ_SK_SK_NS1E_6thread17LinearCombinationISJ_Li1EffLNS1J_9ScaleType4KindE0ELNS_15FloatRoundStyleE2ESJ_EENS1_15EpilogueDefaultEEEEEvvEEEEvNT_6ParamsE)
        /*0318*/ 	.short	0x0210
        /*031a*/ 	.short	0x0470


	//----- nvinfo : EIATTR_SW_WAR
	.align		4
.L_45:
        /*031c*/ 	.byte	0x04, 0x36
        /*031e*/ 	.short	(.L_47 - .L_46)
.L_46:
        /*0320*/ 	.word	0x00000008
.L_47:


//--------------------- .nv.callgraph             --------------------------
	.section	.nv.callgraph,"",@"SHT_CUDA_CALLGRAPH"
	.align	4
	.sectionentsize	8
	.align		4
        /*0000*/ 	.word	0x00000000
	.align		4
        /*0004*/ 	.word	0xffffffff
	.align		4
        /*0008*/ 	.word	index@(_ZN7cutlass13device_kernelINS_4gemm6kernel13GemmUniversalIN4cute5tupleIJiiiiEEENS1_10collective13CollectiveMmaINS1_34MainloopSm90TmaGmmaWarpSpecializedILi3ENS5_IJNS4_1CILi1EEESB_SB_EEENS1_32KernelTmaWarpSpecializedPingpongEEENS5_IJNSA_ILi64EEENSA_ILi256EEENSA_ILi32EEEEEENS_10bfloat16_tENS5_IJlSB_lEEESJ_SK_NS4_8TiledMMAINS4_8MMA_AtomIJNS4_4SM904GMMA28MMA_64x256x16_F32BF16BF16_SSILNSO_5MajorE0ELSQ_0ELNSO_7ScaleInE1ELSR_1EEEEEENS4_6LayoutISC_NS5_IJNSA_ILi0EEESV_SV_EEEEENS5_IJNS4_10UnderscoreESY_SY_EEEEENS4_13SM90_TMA_LOADENS4_14ComposedLayoutINS4_7SwizzleILi2ELi4ELi3EEENS4_18smem_ptr_flag_bitsILi16EEENSU_INS5_IJNSA_ILi8EEESH_EEENS5_IJSH_SB_EEEEEEEvNS4_8identityES11_S1B_vS1C_EENS_8epilogue10collective6detail29Sm90TmaWarpSpecializedAdapterINS1F_15DefaultEpilogueISJ_SK_SK_NS1E_6thread17LinearCombinationISJ_Li1EffLNS1J_9ScaleType4KindE0ELNS_15FloatRoundStyleE2ESJ_EENS1_15EpilogueDefaultEEEEEvvEEEEvNT_6ParamsE)
	.align		4
        /*000c*/ 	.word	index@(__assertfail)
	.align		4
        /*0010*/ 	.word	0x00000000
	.align		4
        /*0014*/ 	.word	0xfffffffe
	.align		4
        /*0018*/ 	.word	0x00000000
	.align		4
        /*001c*/ 	.word	0xfffffffd
	.align		4
        /*0020*/ 	.word	0x00000000
	.align		4
        /*0024*/ 	.word	0xfffffffc


//--------------------- .nv.constant4             --------------------------
	.section	.nv.constant4,"a",@progbits
	.align	8
	.align		8
.nv.constant4:
        /*0000*/ 	.dword	__assertfail
	.align		8
        /*0008*/ 	.dword	__unnamed_1
	.align		8
        /*0010*/ 	.dword	_ZN39_INTERNAL_287d09e3_4_k_cu_b6f0c68d_28154cuda3std3__45__cpo5beginE
	.align		8
        /*0018*/ 	.dword	_ZN39_INTERNAL_287d09e3_4_k_cu_b6f0c68d_28154cuda3std3__45__cpo3endE
	.align		8
        /*0020*/ 	.dword	_ZN39_INTERNAL_287d09e3_4_k_cu_b6f0c68d_28154cuda3std3__45__cpo6cbeginE
	.align		8
        /*0028*/ 	.dword	_ZN39_INTERNAL_287d09e3_4_k_cu_b6f0c68d_28154cuda3std3__45__cpo4cendE
	.align		8
        /*0030*/ 	.dword	_ZN39_INTERNAL_287d09e3_4_k_cu_b6f0c68d_28154cuda3std3__441_GLOBAL__N__287d09e3_4_k_cu_b6f0c68d_28156ignoreE
	.align		8
        /*0038*/ 	.dword	_ZN39_INTERNAL_287d09e3_4_k_cu_b6f0c68d_28154cuda3std3__419piecewise_constructE
	.align		8
        /*0040*/ 	.dword	_ZN39_INTERNAL_287d09e3_4_k_cu_b6f0c68d_28154cuda3std3__48in_placeE
	.align		8
        /*0048*/ 	.dword	_ZN39_INTERNAL_287d09e3_4_k_cu_b6f0c68d_28154cuda3std6ranges3__45__cpo4swapE
	.align		8
        /*0050*/ 	.dword	_ZN39_INTERNAL_287d09e3_4_k_cu_b6f0c68d_28154cuda3std6ranges3__45__cpo9iter_moveE
	.align		8
        /*0058*/ 	.dword	_ZN39_INTERNAL_287d09e3_4_k_cu_b6f0c68d_28154cute7productE
	.align		8
        /*0060*/ 	.dword	_ZN39_INTERNAL_287d09e3_4_k_cu_b6f0c68d_28154cute1_E
	.align		8
        /*0068*/ 	.dword	$str$22
	.align		8
        /*0070*/ 	.dword	$str$23


//--------------------- .text._ZN7cutlass13device_kernelINS_4gemm6kernel13GemmUniversalIN4cute5tupleIJiiiiEEENS1_10collective13CollectiveMmaINS1_34MainloopSm90TmaGmmaWarpSpecializedILi3ENS5_IJNS4_1CILi1EEESB_SB_EEENS1_32KernelTmaWarpSpecializedPingpongEEENS5_IJNSA_ILi64EEENSA_ILi256EEENSA_ILi32EEEEEENS_10bfloat16_tENS5_IJlSB_lEEESJ_SK_NS4_8TiledMMAINS4_8MMA_AtomIJNS4_4SM904GMMA28MMA_64x256x16_F32BF16BF16_SSILNSO_5MajorE0ELSQ_0ELNSO_7ScaleInE1ELSR_1EEEEEENS4_6LayoutISC_NS5_IJNSA_ILi0EEESV_SV_EEEEENS5_IJNS4_10UnderscoreESY_SY_EEEEENS4_13SM90_TMA_LOADENS4_14ComposedLayoutINS4_7SwizzleILi2ELi4ELi3EEENS4_18smem_ptr_flag_bitsILi16EEENSU_INS5_IJNSA_ILi8EEESH_EEENS5_IJSH_SB_EEEEEEEvNS4_8identityES11_S1B_vS1C_EENS_8epilogue10collective6detail29Sm90TmaWarpSpecializedAdapterINS1F_15DefaultEpilogueISJ_SK_SK_NS1E_6thread17LinearCombinationISJ_Li1EffLNS1J_9ScaleType4KindE0ELNS_15FloatRoundStyleE2ESJ_EENS1_15EpilogueDefaultEEEEEvvEEEEvNT_6ParamsE --------------------------
	.section	.text._ZN7cutlass13device_kernelINS_4gemm6kernel13GemmUniversalIN4cute5tupleIJiiiiEEENS1_10collective13CollectiveMmaINS1_34MainloopSm90TmaGmmaWarpSpecializedILi3ENS5_IJNS4_1CILi1EEESB_SB_EEENS1_32KernelTmaWarpSpecializedPingpongEEENS5_IJNSA_ILi64EEENSA_ILi256EEENSA_ILi32EEEEEENS_10bfloat16_tENS5_IJlSB_lEEESJ_SK_NS4_8TiledMMAINS4_8MMA_AtomIJNS4_4SM904GMMA28MMA_64x256x16_F32BF16BF16_SSILNSO_5MajorE0ELSQ_0ELNSO_7ScaleInE1ELSR_1EEEEEENS4_6LayoutISC_NS5_IJNSA_ILi0EEESV_SV_EEEEENS5_IJNS4_10UnderscoreESY_SY_EEEEENS4_13SM90_TMA_LOADENS4_14ComposedLayoutINS4_7SwizzleILi2ELi4ELi3EEENS4_18smem_ptr_flag_bitsILi16EEENSU_INS5_IJNSA_ILi8EEESH_EEENS5_IJSH_SB_EEEEEEEvNS4_8identityES11_S1B_vS1C_EENS_8epilogue10collective6detail29Sm90TmaWarpSpecializedAdapterINS1F_15DefaultEpilogueISJ_SK_SK_NS1E_6thread17LinearCombinationISJ_Li1EffLNS1J_9ScaleType4KindE0ELNS_15FloatRoundStyleE2ESJ_EENS1_15EpilogueDefaultEEEEEvvEEEEvNT_6ParamsE,"ax",@progbits
	.align	128
.text._ZN7cutlass13device_kernelINS_4gemm6kernel13GemmUniversalIN4cute5tupleIJiiiiEEENS1_10collective13CollectiveMmaINS1_34MainloopSm90TmaGmmaWarpSpecializedILi3ENS5_IJNS4_1CILi1EEESB_SB_EEENS1_32KernelTmaWarpSpecializedPingpongEEENS5_IJNSA_ILi64EEENSA_ILi256EEENSA_ILi32EEEEEENS_10bfloat16_tENS5_IJlSB_lEEESJ_SK_NS4_8TiledMMAINS4_8MMA_AtomIJNS4_4SM904GMMA28MMA_64x256x16_F32BF16BF16_SSILNSO_5MajorE0ELSQ_0ELNSO_7ScaleInE1ELSR_1EEEEEENS4_6LayoutISC_NS5_IJNSA_ILi0EEESV_SV_EEEEENS5_IJNS4_10UnderscoreESY_SY_EEEEENS4_13SM90_TMA_LOADENS4_14ComposedLayoutINS4_7SwizzleILi2ELi4ELi3EEENS4_18smem_ptr_flag_bitsILi16EEENSU_INS5_IJNSA_ILi8EEESH_EEENS5_IJSH_SB_EEEEEEEvNS4_8identityES11_S1B_vS1C_EENS_8epilogue10collective6detail29Sm90TmaWarpSpecializedAdapterINS1F_15DefaultEpilogueISJ_SK_SK_NS1E_6thread17LinearCombinationISJ_Li1EffLNS1J_9ScaleType4KindE0ELNS_15FloatRoundStyleE2ESJ_EENS1_15EpilogueDefaultEEEEEvvEEEEvNT_6ParamsE:
        .type           _ZN7cutlass13device_kernelINS_4gemm6kernel13GemmUniversalIN4cute5tupleIJiiiiEEENS1_10collective13CollectiveMmaINS1_34MainloopSm90TmaGmmaWarpSpecializedILi3ENS5_IJNS4_1CILi1EEESB_SB_EEENS1_32KernelTmaWarpSpecializedPingpongEEENS5_IJNSA_ILi64EEENSA_ILi256EEENSA_ILi32EEEEEENS_10bfloat16_tENS5_IJlSB_lEEESJ_SK_NS4_8TiledMMAINS4_8MMA_AtomIJNS4_4SM904GMMA28MMA_64x256x16_F32BF16BF16_SSILNSO_5MajorE0ELSQ_0ELNSO_7ScaleInE1ELSR_1EEEEEENS4_6LayoutISC_NS5_IJNSA_ILi0EEESV_SV_EEEEENS5_IJNS4_10UnderscoreESY_SY_EEEEENS4_13SM90_TMA_LOADENS4_14ComposedLayoutINS4_7SwizzleILi2ELi4ELi3EEENS4_18smem_ptr_flag_bitsILi16EEENSU_INS5_IJNSA_ILi8EEESH_EEENS5_IJSH_SB_EEEEEEEvNS4_8identityES11_S1B_vS1C_EENS_8epilogue10collective6detail29Sm90TmaWarpSpecializedAdapterINS1F_15DefaultEpilogueISJ_SK_SK_NS1E_6thread17LinearCombinationISJ_Li1EffLNS1J_9ScaleType4KindE0ELNS_15FloatRoundStyleE2ESJ_EENS1_15EpilogueDefaultEEEEEvvEEEEvNT_6ParamsE,@function
        .size           _ZN7cutlass13device_kernelINS_4gemm6kernel13GemmUniversalIN4cute5tupleIJiiiiEEENS1_10collective13CollectiveMmaINS1_34MainloopSm90TmaGmmaWarpSpecializedILi3ENS5_IJNS4_1CILi1EEESB_SB_EEENS1_32KernelTmaWarpSpecializedPingpongEEENS5_IJNSA_ILi64EEENSA_ILi256EEENSA_ILi32EEEEEENS_10bfloat16_tENS5_IJlSB_lEEESJ_SK_NS4_8TiledMMAINS4_8MMA_AtomIJNS4_4SM904GMMA28MMA_64x256x16_F32BF16BF16_SSILNSO_5MajorE0ELSQ_0ELNSO_7ScaleInE1ELSR_1EEEEEENS4_6LayoutISC_NS5_IJNSA_ILi0EEESV_SV_EEEEENS5_IJNS4_10UnderscoreESY_SY_EEEEENS4_13SM90_TMA_LOADENS4_14ComposedLayoutINS4_7SwizzleILi2ELi4ELi3EEENS4_18smem_ptr_flag_bitsILi16EEENSU_INS5_IJNSA_ILi8EEESH_EEENS5_IJSH_SB_EEEEEEEvNS4_8identityES11_S1B_vS1C_EENS_8epilogue10collective6detail29Sm90TmaWarpSpecializedAdapterINS1F_15DefaultEpilogueISJ_SK_SK_NS1E_6thread17LinearCombinationISJ_Li1EffLNS1J_9ScaleType4KindE0ELNS_15FloatRoundStyleE2ESJ_EENS1_15EpilogueDefaultEEEEEvvEEEEvNT_6ParamsE,(.L_x_323 - _ZN7cutlass13device_kernelINS_4gemm6kernel13GemmUniversalIN4cute5tupleIJiiiiEEENS1_10collective13CollectiveMmaINS1_34MainloopSm90TmaGmmaWarpSpecializedILi3ENS5_IJNS4_1CILi1EEESB_SB_EEENS1_32KernelTmaWarpSpecializedPingpongEEENS5_IJNSA_ILi64EEENSA_ILi256EEENSA_ILi32EEEEEENS_10bfloat16_tENS5_IJlSB_lEEESJ_SK_NS4_8TiledMMAINS4_8MMA_AtomIJNS4_4SM904GMMA28MMA_64x256x16_F32BF16BF16_SSILNSO_5MajorE0ELSQ_0ELNSO_7ScaleInE1ELSR_1EEEEEENS4_6LayoutISC_NS5_IJNSA_ILi0EEESV_SV_EEEEENS5_IJNS4_10UnderscoreESY_SY_EEEEENS4_13SM90_TMA_LOADENS4_14ComposedLayoutINS4_7SwizzleILi2ELi4ELi3EEENS4_18smem_ptr_flag_bitsILi16EEENSU_INS5_IJNSA_ILi8EEESH_EEENS5_IJSH_SB_EEEEEEEvNS4_8identityES11_S1B_vS1C_EENS_8epilogue10collective6detail29Sm90TmaWarpSpecializedAdapterINS1F_15DefaultEpilogueISJ_SK_SK_NS1E_6thread17LinearCombinationISJ_Li1EffLNS1J_9ScaleType4KindE0ELNS_15FloatRoundStyleE2ESJ_EENS1_15EpilogueDefaultEEEEEvvEEEEvNT_6ParamsE)
        .other          _ZN7cutlass13device_kernelINS_4gemm6kernel13GemmUniversalIN4cute5tupleIJiiiiEEENS1_10collective13CollectiveMmaINS1_34MainloopSm90TmaGmmaWarpSpecializedILi3ENS5_IJNS4_1CILi1EEESB_SB_EEENS1_32KernelTmaWarpSpecializedPingpongEEENS5_IJNSA_ILi64EEENSA_ILi256EEENSA_ILi32EEEEEENS_10bfloat16_tENS5_IJlSB_lEEESJ_SK_NS4_8TiledMMAINS4_8MMA_AtomIJNS4_4SM904GMMA28MMA_64x256x16_F32BF16BF16_SSILNSO_5MajorE0ELSQ_0ELNSO_7ScaleInE1ELSR_1EEEEEENS4_6LayoutISC_NS5_IJNSA_ILi0EEESV_SV_EEEEENS5_IJNS4_10UnderscoreESY_SY_EEEEENS4_13SM90_TMA_LOADENS4_14ComposedLayoutINS4_7SwizzleILi2ELi4ELi3EEENS4_18smem_ptr_flag_bitsILi16EEENSU_INS5_IJNSA_ILi8EEESH_EEENS5_IJSH_SB_EEEEEEEvNS4_8identityES11_S1B_vS1C_EENS_8epilogue10collective6detail29Sm90TmaWarpSpecializedAdapterINS1F_15DefaultEpilogueISJ_SK_SK_NS1E_6thread17LinearCombinationISJ_Li1EffLNS1J_9ScaleType4KindE0ELNS_15FloatRoundStyleE2ESJ_EENS1_15EpilogueDefaultEEEEEvvEEEEvNT_6ParamsE,@"STO_CUDA_ENTRY STV_DEFAULT"
_ZN7cutlass13device_kernelINS_4gemm6kernel13GemmUniversalIN4cute5tupleIJiiiiEEENS1_10collective13CollectiveMmaINS1_34MainloopSm90TmaGmmaWarpSpecializedILi3ENS5_IJNS4_1CILi1EEESB_SB_EEENS1_32KernelTmaWarpSpecializedPingpongEEENS5_IJNSA_ILi64EEENSA_ILi256EEENSA_ILi32EEEEEENS_10bfloat16_tENS5_IJlSB_lEEESJ_SK_NS4_8TiledMMAINS4_8MMA_AtomIJNS4_4SM904GMMA28MMA_64x256x16_F32BF16BF16_SSILNSO_5MajorE0ELSQ_0ELNSO_7ScaleInE1ELSR_1EEEEEENS4_6LayoutISC_NS5_IJNSA_ILi0EEESV_SV_EEEEENS5_IJNS4_10UnderscoreESY_SY_EEEEENS4_13SM90_TMA_LOADENS4_14ComposedLayoutINS4_7SwizzleILi2ELi4ELi3EEENS4_18smem_ptr_flag_bitsILi16EEENSU_INS5_IJNSA_ILi8EEESH_EEENS5_IJSH_SB_EEEEEEEvNS4_8identityES11_S1B_vS1C_EENS_8epilogue10collective6detail29Sm90TmaWarpSpecializedAdapterINS1F_15DefaultEpilogueISJ_SK_SK_NS1E_6thread17LinearCombinationISJ_Li1EffLNS1J_9ScaleType4KindE0ELNS_15FloatRoundStyleE2ESJ_EENS1_15EpilogueDefaultEEEEEvvEEEEvNT_6ParamsE:
[----:B------:R-:W0:Y:S02]  /*0000*/  LDC R1, c[0x0][0x28] ;  /* 0x00000a00ff017b82 */ /* 0x000e240000000800 */
[----:B0-----:R-:W-:Y:S01]  /*0010*/  VIADD R1, R1, 0xfffffff8 ;  /* 0xfffffff801017836 */ /* 0x001fe20000000000 */
[----:B------:R-:W0:Y:S01]  /*0020*/  S2R R4, SR_TID.X ;  /* 0x0000000000047919 */ /* 0x000e220000002100 */
[----:B------:R-:W-:Y:S01]  /*0030*/  ELECT P0, URZ, PT ;  /* 0x00000000003f782f */ /* 0x000fe20003800000 */
[----:B------:R-:W-:Y:S01]  /*0040*/  BSSY B0, `(.L_x_0) ;  /* 0x000000f000007945 */ /* 0x000fe20003800000 */
[--C-:B0-----:R-:W-:Y:S02]  /*0050*/  SHF.R.U32.HI R0, RZ, 0x5, R4.reuse ;  /* 0x00000005ff007819 */ /* 0x101fe40000011604 */
[----:B------:R-:W-:-:S03]  /*0060*/  SHF.R.U32.HI R5, RZ, 0x7, R4 ;  /* 0x00000007ff057819 */ /* 0x000fc60000011604 */
[----:B------:R-:W0:Y:S04]  /*0070*/  SHFL.IDX PT, R2, R0, RZ, 0x1f ;  /* 0x00001fff00027589 */ /* 0x000e2800000e0000 */
[----:B------:R1:W2:Y:S01]  /*0080*/  SHFL.IDX PT, R8, R5, RZ, 0x1f ;  /* 0x00001fff05087589 */ /* 0x0002a200000e0000 */
[----:B0-----:R-:W-:-:S13]  /*0090*/  ISETP.NE.OR P0, PT, R2, RZ, !P0 ;  /* 0x000000ff0200720c */ /* 0x001fda0004705670 */
[----:B-12---:R-:W-:Y:S05]  /*00a0*/  @P0 BRA `(.L_x_1) ;  /* 0x0000000000200947 */ /* 0x006fea0003800000 */
[----:B------:R-:W-:Y:S02]  /*00b0*/  ULDC.64 UR4, c[0x0][0x198] ;  /* 0x0000660000047ab9 */ /* 0x000fe40000000a00 */
[----:B------:R-:W-:Y:S02]  /*00c0*/  UIADD3 UR6, UP0, UR4, 0xf0, URZ ;  /* 0x000000f004067890 */ /* 0x000fe4000ff1e03f */
[----:B------:R-:W-:Y:S02]  /*00d0*/  UIADD3 UR4, UP1, UR4, 0x1f0, URZ ;  /* 0x000001f004047890 */ /* 0x000fe4000ff3e03f */
[----:B------:R-:W-:Y:S02]  /*00e0*/  UIADD3.X UR7, URZ, UR5, URZ, UP0, !UPT ;  /* 0x000000053f077290 */ /* 0x000fe400087fe43f */
[----:B------:R-:W-:-:S07]  /*00f0*/  UIADD3.X UR5, URZ, UR5, URZ, UP1, !UPT ;  /* 0x000000053f057290 */ /* 0x000fce0008ffe43f */
[----:B------:R0:W-:Y:S02]  /*0100*/  UTMACCTL.PF [UR6] ;  /* 0x00000000060079b9 */ /* 0x0001e40008040000 */
[----:B------:R0:W-:Y:S02]  /*0110*/  UTMACCTL.PF [UR4] ;  /* 0x00000000040079b9 */ /* 0x0001e40008040000 */
[----:B0-----:R-:W-:Y:S01]  /*0120*/  NOP ;  /* 0x0000000000007918 */ /* 0x001fe20000000000 */
.L_x_1:
[----:B------:R-:W-:Y:S05]  /*0130*/  BSYNC B0 ;  /* 0x0000000000007941 */ /* 0x000fea0003800000 */
.L_x_0:
[----:B------:R-:W0:Y:S02]  /*0140*/  SHFL.IDX PT, R3, R0, RZ, 0x1f ;  /* 0x00001fff00037589 */ /* 0x000e2400000e0000 */
[----:B0-----:R-:W-:-:S13]  /*0150*/  ISETP.NE.AND P0, PT, R3, RZ, PT ;  /* 0x000000ff0300720c */ /* 0x001fda0003f05270 */
[----:B------:R-:W-:Y:S05]  /*0160*/  @P0 BRA `(.L_x_2) ;  /* 0x0000000000500947 */ /* 0x000fea0003800000 */
[----:B------:R-:W0:Y:S01]  /*0170*/  S2UR UR8, SR_CgaCtaId ;  /* 0x00000000000879c3 */ /* 0x000e220000008800 */
[----:B------:R-:W-:Y:S01]  /*0180*/  UMOV UR4, 0x400 ;  /* 0x0000040000047882 */ /* 0x000fe20000000000 */
[----:B------:R-:W-:Y:S01]  /*0190*/  UMOV UR5, 0x1 ;  /* 0x0000000100057882 */ /* 0x000fe20000000000 */
[----:B------:R-:W-:Y:S01]  /*01a0*/  UMOV UR6, 0x80 ;  /* 0x0000008000067882 */ /* 0x000fe20000000000 */
[----:B------:R-:W-:Y:S01]  /*01b0*/  ELECT P0, URZ, PT ;  /* 0x00000000003f782f */ /* 0x000fe20003800000 */
[----:B------:R-:W-:-:S04]  /*01c0*/  UIADD3 UR6, -UR6, 0x100000, URZ ;  /* 0x0010000006067890 */ /* 0x000fc8000fffe13f */
[----:B------:R-:W-:Y:S02]  /*01d0*/  USHF.L.U32 UR7, UR6, 0xb, URZ ;  /* 0x0000000b06077899 */ /* 0x000fe4000800063f */
[----:B------:R-:W-:Y:S02]  /*01e0*/  USHF.L.U32 UR6, UR6, 0x1, URZ ;  /* 0x0000000106067899 */ /* 0x000fe4000800063f */
[----:B0-----:R-:W-:Y:S02]  /*01f0*/  ULEA UR8, UR8, UR4, 0x18 ;  /* 0x0000000408087291 */ /* 0x001fe4000f8ec03f */
[----:B------:R-:W-:-:S04]  /*0200*/  UIADD3 UR4, -UR5, 0x100000, URZ ;  /* 0x0010000005047890 */ /* 0x000fc8000fffe13f */
[----:B------:R-:W-:Y:S02]  /*0210*/  USHF.L.U32 UR5, UR4, 0xb, URZ ;  /* 0x0000000b04057899 */ /* 0x000fe4000800063f */
[----:B------:R-:W-:Y:S01]  /*0220*/  USHF.L.U32 UR4, UR4, 0x1, URZ ;  /* 0x0000000104047899 */ /* 0x000fe2000800063f */
[----:B------:R-:W0:Y:S11]  /*0230*/  FENCE.VIEW.ASYNC.S ;  /* 0x00000000000073c6 */ /* 0x000e360000000000 */
[----:B0-----:R0:W1:Y:S01]  /*0240*/  SYNCS.EXCH.64 URZ, [UR8], UR4 ;  /* 0x00000004083f75b2 */ /* 0x0010620008000100 */
[----:B------:R0:W2:Y:S01]  /*0250*/  SYNCS.EXCH.64 URZ, [UR8+0x18], UR6 ;  /* 0x00001806083f75b2 */ /* 0x0000a20008000100 */
[----:B------:R0:W3:Y:S01]  /*0260*/  SYNCS.EXCH.64 URZ, [UR8+0x8], UR4 ;  /* 0x00000804083f75b2 */ /* 0x0000e20008000100 */
[----:B------:R0:W4:Y:S01]  /*0270*/  SYNCS.EXCH.64 URZ, [UR8+0x20], UR6 ;  /* 0x00002006083f75b2 */ /* 0x0001220008000100 */
[----:B------:R0:W0:Y:S01]  /*0280*/  SYNCS.EXCH.64 URZ, [UR8+0x10], UR4 ;  /* 0x00001004083f75b2 */ /* 0x0000220008000100 */
[----:B------:R0:W0:Y:S01]  /*0290*/  SYNCS.EXCH.64 URZ, [UR8+0x28], UR6 ;  /* 0x00002806083f75b2 */ /* 0x0000220008000100 */
[----:B------:R-:W-:Y:S01]  /*02a0*/  NOP ;  /* 0x0000000000007918 */ /* 0x000fe20000000000 */
.L_x_2:
[----:B------:R-:W5:Y:S01]  /*02b0*/  SHFL.IDX PT, R6, R0, RZ, 0x1f ;  /* 0x00001fff00067589 */ /* 0x000f6200000e0000 */
[----:B------:R-:W-:Y:S01]  /*02c0*/  ELECT P0, URZ, PT ;  /* 0x00000000003f782f */ /* 0x000fe20003800000 */
[----:B------:R-:W-:Y:S01]  /*02d0*/  NOP ;  /* 0x0000000000007918 */ /* 0x000fe20000000000 */
[----:B------:R-:W-:Y:S01]  /*02e0*/  ELECT P1, URZ, PT ;  /* 0x00000000003f782f */ /* 0x000fe20003820000 */
[----:B------:R-:W1:Y:S01]  /*02f0*/  SHFL.IDX PT, R3, R0, RZ, 0x1f ;  /* 0x00001fff00037589 */ /* 0x000e6200000e0000 */
[----:B0-----:R-:W-:Y:S01]  /*0300*/  UMOV UR4, 0x20 ;  /* 0x0000002000047882 */ /* 0x001fe20000000000 */
[----:B------:R-:W-:Y:S01]  /*0310*/  UMOV UR11, 0x80 ;  /* 0x00000080000b7882 */ /* 0x000fe20000000000 */
[----:B------:R-:W-:Y:S01]  /*0320*/  NOP ;  /* 0x0000000000007918 */ /* 0x000fe20000000000 */
[C---:B------:R-:W-:Y:S01]  /*0330*/  VIADD R33, R8.reuse, 0xffffffff ;  /* 0xffffffff08217836 */ /* 0x040fe20000000000 */
[----:B------:R-:W0:Y:S01]  /*0340*/  SHFL.IDX PT, R5, R5, RZ, 0x1f ;  /* 0x00001fff05057589 */ /* 0x000e2200000e0000 */
[----:B------:R-:W-:Y:S01]  /*0350*/  ULDC.64 UR36, c[0x0][0x208] ;  /* 0x0000820000247ab9 */ /* 0x000fe20000000a00 */
[----:B------:R-:W-:-:S02]  /*0360*/  ISETP.NE.AND P2, PT, R8, RZ, PT ;  /* 0x000000ff0800720c */ /* 0x000fc40003f45270 */
[----:B------:R-:W-:Y:S02]  /*0370*/  ISETP.GE.U32.AND P3, PT, R33, 0x2, PT ;  /* 0x000000022100780c */ /* 0x000fe40003f66070 */
[----:B-----5:R-:W-:Y:S02]  /*0380*/  ISETP.NE.OR P0, PT, R6, RZ, !P0 ;  /* 0x000000ff0600720c */ /* 0x020fe40004705670 */
[----:B-1----:R-:W-:Y:S02]  /*0390*/  ISETP.NE.OR P1, PT, R3, RZ, !P1 ;  /* 0x000000ff0300720c */ /* 0x002fe40004f25670 */
[----:B------:R-:W-:-:S04]  /*03a0*/  SHF.R.S32.HI R3, RZ, 0x1f, R2 ;  /* 0x0000001fff037819 */ /* 0x000fc80000011402 */
[----:B------:R-:W-:-:S05]  /*03b0*/  LEA.HI R3, R3, R2, RZ, 0x2 ;  /* 0x0000000203037211 */ /* 0x000fca00078f10ff */
[----:B------:R-:W-:Y:S01]  /*03c0*/  VOTEU.ALL UP0, P0 ;  /* 0x00000000003f7886 */ /* 0x000fe20000000000 */
[----:B------:R-:W-:Y:S01]  /*03d0*/  LOP3.LUT R3, R3, 0xfffffffc, RZ, 0xc0, !PT ;  /* 0xfffffffc03037812 */ /* 0x000fe200078ec0ff */
[----:B------:R-:W-:-:S03]  /*03e0*/  VOTEU.ALL UP1, P1 ;  /* 0x00000000003f7886 */ /* 0x000fc60000820000 */
[----:B------:R-:W1:Y:S01]  /*03f0*/  @!UP0 S2UR UR7, SR_CgaCtaId ;  /* 0x00000000000789c3 */ /* 0x000e620000008800 */
[----:B------:R-:W-:Y:S01]  /*0400*/  @!UP0 UMOV UR6, 0x400 ;  /* 0x0000040000068882 */ /* 0x000fe20000000000 */
[----:B------:R-:W-:-:S04]  /*0410*/  @!UP0 UIADD3 UR4, -UR4, 0x100000, URZ ;  /* 0x0010000004048890 */ /* 0x000fc8000fffe13f */
[----:B------:R-:W-:Y:S02]  /*0420*/  @!UP0 USHF.L.U32 UR5, UR4, 0xb, URZ ;  /* 0x0000000b04058899 */ /* 0x000fe4000800063f */
[----:B------:R-:W-:Y:S01]  /*0430*/  @!UP0 USHF.L.U32 UR4, UR4, 0x1, URZ ;  /* 0x0000000104048899 */ /* 0x000fe2000800063f */
[----:B------:R-:W-:Y:S01]  /*0440*/  IMAD.IADD R0, R2, 0x1, -R3 ;  /* 0x0000000102007824 */ /* 0x000fe200078e0a03 */
[----:B------:R-:W-:Y:S01]  /*0450*/  @!UP1 UMOV UR9, 0x400 ;  /* 0x0000040000099882 */ /* 0x000fe20000000000 */
[----:B------:R-:W-:Y:S01]  /*0460*/  VOTEU.ALL UP2, P1 ;  /* 0x00000000003f7886 */ /* 0x000fe20000840000 */
[----:B------:R-:W-:Y:S01]  /*0470*/  VOTEU.ALL UP3, P1 ;  /* 0x00000000003f7886 */ /* 0x000fe20000860000 */
[----:B------:R-:W-:Y:S01]  /*0480*/  VOTEU.ALL UP4, P1 ;  /* 0x00000000003f7886 */ /* 0x000fe20000880000 */
[----:B------:R-:W5:Y:S01]  /*0490*/  @!UP1 S2UR UR10, SR_CgaCtaId ;  /* 0x00000000000a99c3 */ /* 0x000f620000008800 */
[----:B------:R-:W-:Y:S01]  /*04a0*/  VOTEU.ALL UP5, P1 ;  /* 0x00000000003f7886 */ /* 0x000fe200008a0000 */
[----:B------:R-:W-:-:S04]  /*04b0*/  SHF.R.S32.HI R3, RZ, 0x1f, R4 ;  /* 0x0000001fff037819 */ /* 0x000fc80000011404 */
[----:B------:R-:W-:-:S04]  /*04c0*/  LEA.HI R3, R3, R4, RZ, 0x7 ;  /* 0x0000000403037211 */ /* 0x000fc800078f38ff */
[----:B------:R-:W-:-:S05]  /*04d0*/  LOP3.LUT R3, R3, 0xffffff80, RZ, 0xc0, !PT ;  /* 0xffffff8003037812 */ /* 0x000fca00078ec0ff */
[----:B------:R-:W-:Y:S01]  /*04e0*/  IMAD.IADD R3, R4, 0x1, -R3 ;  /* 0x0000000104037824 */ /* 0x000fe200078e0a03 */
[----:B-1----:R-:W-:Y:S02]  /*04f0*/  @!UP0 ULEA UR8, UR7, UR6, 0x18 ;  /* 0x0000000607088291 */ /* 0x002fe4000f8ec03f */
[----:B------:R-:W-:-:S04]  /*0500*/  @!UP1 UIADD3 UR6, -UR11, 0x100000, URZ ;  /* 0x001000000b069890 */ /* 0x000fc8000fffe13f */
[----:B------:R-:W-:Y:S02]  /*0510*/  @!UP1 USHF.L.U32 UR7, UR6, 0xb, URZ ;  /* 0x0000000b06079899 */ /* 0x000fe4000800063f */
[----:B------:R-:W-:Y:S01]  /*0520*/  @!UP1 USHF.L.U32 UR6, UR6, 0x1, URZ ;  /* 0x0000000106069899 */ /* 0x000fe2000800063f */
[----:B------:R-:W-:Y:S01]  /*0530*/  VOTEU.ALL UP0, P0 ;  /* 0x00000000003f7886 */ /* 0x000fe20000000000 */
[----:B-----5:R-:W-:Y:S01]  /*0540*/  @!UP1 ULEA UR9, UR10, UR9, 0x18 ;  /* 0x000000090a099291 */ /* 0x020fe2000f8ec03f */
[----:B------:R-:W-:Y:S02]  /*0550*/  VOTEU.ALL UP1, P0 ;  /* 0x00000000003f7886 */ /* 0x000fe40000020000 */
[----:B------:R-:W-:Y:S01]  /*0560*/  ULDC.64 UR10, c[0x0][0x598] ;  /* 0x00016600000a7ab9 */ /* 0x000fe20000000a00 */
[----:B------:R-:W-:Y:S01]  /*0570*/  ISETP.NE.AND P0, PT, R0, 0x3, PT ;  /* 0x000000030000780c */ /* 0x000fe20003f05270 */
[----:B------:R-:W1:Y:S02]  /*0580*/  FENCE.VIEW.ASYNC.S ;  /* 0x00000000000073c6 */ /* 0x000e640000000000 */
[----:B-1----:R1:W2:Y:S01]  /*0590*/  @!UP0 SYNCS.EXCH.64 URZ, [UR8+0x60], UR4 ;  /* 0x00006004083f85b2 */ /* 0x0022a20008000100 */
[----:B------:R-:W-:-:S02]  /*05a0*/  ISETP.NE.U32.AND P1, PT, RZ, UR10, PT ;  /* 0x0000000aff007c0c */ /* 0x000fc4000bf25070 */
[----:B------:R-:W-:Y:S02]  /*05b0*/  ISETP.EQ.OR P0, PT, R0, RZ, !P0 ;  /* 0x000000ff0000720c */ /* 0x000fe40004702670 */
[----:B------:R-:W-:Y:S02]  /*05c0*/  ISETP.NE.AND.EX P1, PT, RZ, UR11, PT, P1 ;  /* 0x0000000bff007c0c */ /* 0x000fe4000bf25310 */
[----:B------:R-:W-:-:S04]  /*05d0*/  ISETP.EQ.AND P0, PT, R8, RZ, P0 ;  /* 0x000000ff0800720c */ /* 0x000fc80000702270 */
[----:B------:R-:W-:-:S04]  /*05e0*/  SEL R16, RZ, 0x1, !P0 ;  /* 0x00000001ff107807 */ /* 0x000fc80004000000 */
[----:B------:R-:W-:Y:S01]  /*05f0*/  SEL R16, R16, 0x2, P3 ;  /* 0x0000000210107807 */ /* 0x000fe20001800000 */
[----:B------:R1:W2:Y:S01]  /*0600*/  @!UP1 SYNCS.EXCH.64 URZ, [UR8+0x68], UR4 ;  /* 0x00006804083f95b2 */ /* 0x0002a20008000100 */
[----:B------:R-:W-:Y:S01]  /*0610*/  NOP ;  /* 0x0000000000007918 */ /* 0x000fe20000000000 */
[----:B------:R1:W2:Y:S01]  /*0620*/  @!UP2 SYNCS.EXCH.64 URZ, [UR9+0x40], UR6 ;  /* 0x00004006093fa5b2 */ /* 0x0002a20008000100 */
[----:B------:R1:W2:Y:S01]  /*0630*/  @!UP3 SYNCS.EXCH.64 URZ, [UR9+0x48], UR6 ;  /* 0x00004806093fb5b2 */ /* 0x0002a20008000100 */
[----:B------:R1:W2:Y:S01]  /*0640*/  @!UP4 SYNCS.EXCH.64 URZ, [UR9+0x50], UR6 ;  /* 0x00005006093fc5b2 */ /* 0x0002a20008000100 */
[----:B------:R1:W2:Y:S01]  /*0650*/  @!UP5 SYNCS.EXCH.64 URZ, [UR9+0x58], UR6 ;  /* 0x00005806093fd5b2 */ /* 0x0002a20008000100 */
[----:B------:R-:W-:Y:S01]  /*0660*/  NOP ;  /* 0x0000000000007918 */ /* 0x000fe20000000000 */
[----:B--234-:R-:W-:Y:S06]  /*0670*/  BAR.SYNC.DEFER_BLOCKING 0x0 ;  /* 0x0000000000007b1d */ /* 0x01cfec0000010000 */
[----:B01----:R-:W-:Y:S05]  /*0680*/  @!P1 BRA `(.L_x_3) ;  /* 0x00000000001c9947 */ /* 0x003fea0003800000 */
[----:B------:R-:W0:Y:S02]  /*0690*/  LDC.64 R6, c[0x0][0x598] ;  /* 0x00016600ff067b82 */ /* 0x000e240000000a00 */
[----:B0-----:R-:W2:Y:S02]  /*06a0*/  LDG.E.64 R6, desc[UR36][R6.64] ;  /* 0x0000002406067981 */ /* 0x001ea4000c1e1b00 */
[----:B--2---:R-:W-:-:S04]  /*06b0*/  ISETP.NE.U32.AND P0, PT, R6, RZ, PT ;  /* 0x000000ff0600720c */ /* 0x004fc80003f05070 */
[----:B------:R-:W-:-:S13]  /*06c0*/  ISETP.NE.AND.EX P0, PT, R7, RZ, PT, P0 ;  /* 0x000000ff0700720c */ /* 0x000fda0003f05300 */
[----:B------:R-:W-:Y:S05]  /*06d0*/  @!P0 BRA `(.L_x_3) ;  /* 0x0000000000088947 */ /* 0x000fea0003800000 */
[----:B------:R1:W5:Y:S01]  /*06e0*/  LD.E R153, desc[UR36][R6.64] ;  /* 0x0000002406997980 */ /* 0x000362000c101900 */
[----:B------:R-:W-:Y:S05]  /*06f0*/  BRA `(.L_x_4) ;  /* 0x0000000000247947 */ /* 0x000fea0003800000 */
.L_x_3:
[----:B------:R-:W-:Y:S02]  /*0700*/  ULDC.64 UR4, c[0x0][0x588] ;  /* 0x0001620000047ab9 */ /* 0x000fe40000000a00 */
[----:B------:R-:W-:-:S04]  /*0710*/  ISETP.NE.U32.AND P0, PT, RZ, UR4, PT ;  /* 0x00000004ff007c0c */ /* 0x000fc8000bf05070 */
[----:B------:R-:W-:-:S13]  /*0720*/  ISETP.NE.AND.EX P0, PT, RZ, UR5, PT, P0 ;  /* 0x00000005ff007c0c */ /* 0x000fda000bf05300 */
[----:B------:R-:W-:Y:S05]  /*0730*/  @!P0 BRA `(.L_x_5) ;  /* 0x00000000000c8947 */ /* 0x000fea0003800000 */
[----:B------:R-:W0:Y:S02]  /*0740*/  LDC.64 R6, c[0x0][0x588] ;  /* 0x00016200ff067b82 */ /* 0x000e240000000a00 */
[----:B0-----:R0:W5:Y:S01]  /*0750*/  LDG.E R153, desc[UR36][R6.64] ;  /* 0x0000002406997981 */ /* 0x001162000c1e1900 */
[----:B------:R-:W-:Y:S05]  /*0760*/  BRA `(.L_x_4) ;  /* 0x0000000000087947 */ /* 0x000fea0003800000 */
.L_x_5:
[----:B------:R-:W-:Y:S02]  /*0770*/  ULDC UR4, c[0x0][0x580] ;  /* 0x0001600000047ab9 */ /* 0x000fe40000000800 */
[----:B------:R-:W-:-:S07]  /*0780*/  IMAD.U32 R153, RZ, RZ, UR4 ;  /* 0x00000004ff997e24 */ /* 0x000fce000f8e00ff */
.L_x_4:
[----:B------:R-:W-:Y:S02]  /*0790*/  ULDC.64 UR4, c[0x0][0x5a0] ;  /* 0x0001680000047ab9 */ /* 0x000fe40000000a00 */
[----:B------:R-:W-:-:S04]  /*07a0*/  ISETP.NE.U32.AND P0, PT, RZ, UR4, PT ;  /* 0x00000004ff007c0c */ /* 0x000fc8000bf05070 */
[----:B------:R-:W-:-:S13]  /*07b0*/  ISETP.NE.AND.EX P0, PT, RZ, UR5, PT, P0 ;  /* 0x00000005ff007c0c */ /* 0x000fda000bf05300 */
[----:B------:R-:W-:Y:S05]  /*07c0*/  @!P0 BRA `(.L_x_6) ;  /* 0x00000000001c8947 */ /* 0x000fea0003800000 */
[----:B01----:R-:W0:Y:S02]  /*07d0*/  LDC.64 R6, c[0x0][0x5a0] ;  /* 0x00016800ff067b82 */ /* 0x003e240000000a00 */
[----:B0-----:R-:W2:Y:S02]  /*07e0*/  LDG.E.64 R6, desc[UR36][R6.64] ;  /* 0x0000002406067981 */ /* 0x001ea4000c1e1b00 */
[----:B--2---:R-:W-:-:S04]  /*07f0*/  ISETP.NE.U32.AND P0, PT, R6, RZ, PT ;  /* 0x000000ff0600720c */ /* 0x004fc80003f05070 */
[----:B------:R-:W-:-:S13]  /*0800*/  ISETP.NE.AND.EX P0, PT, R7, RZ, PT, P0 ;  /* 0x000000ff0700720c */ /* 0x000fda0003f05300 */
[----:B------:R-:W-:Y:S05]  /*0810*/  @!P0 BRA `(.L_x_6) ;  /* 0x0000000000088947 */ /* 0x000fea0003800000 */
[----:B------:R3:W5:Y:S01]  /*0820*/  LD.E R152, desc[UR36][R6.64] ;  /* 0x0000002406987980 */ /* 0x000762000c101900 */
[----:B------:R-:W-:Y:S05]  /*0830*/  BRA `(.L_x_7) ;  /* 0x0000000000247947 */ /* 0x000fea0003800000 */
.L_x_6:
[----:B------:R-:W-:Y:S02]  /*0840*/  ULDC.64 UR4, c[0x0][0x590] ;  /* 0x0001640000047ab9 */ /* 0x000fe40000000a00 */
[----:B------:R-:W-:-:S04]  /*0850*/  ISETP.NE.U32.AND P0, PT, RZ, UR4, PT ;  /* 0x00000004ff007c0c */ /* 0x000fc8000bf05070 */
[----:B------:R-:W-:-:S13]  /*0860*/  ISETP.NE.AND.EX P0, PT, RZ, UR5, PT, P0 ;  /* 0x00000005ff007c0c */ /* 0x000fda000bf05300 */
[----:B------:R-:W-:Y:S05]  /*0870*/  @!P0 BRA `(.L_x_8) ;  /* 0x00000000000c8947 */ /* 0x000fea0003800000 */
[----:B01----:R-:W0:Y:S02]  /*0880*/  LDC.64 R6, c[0x0][0x590] ;  /* 0x00016400ff067b82 */ /* 0x003e240000000a00 */
[----:B0-----:R2:W5:Y:S01]  /*0890*/  LDG.E R152, desc[UR36][R6.64] ;  /* 0x0000002406987981 */ /* 0x001562000c1e1900 */
[----:B------:R-:W-:Y:S05]  /*08a0*/  BRA `(.L_x_7) ;  /* 0x0000000000087947 */ /* 0x000fea0003800000 */
.L_x_8:
[----:B------:R-:W-:Y:S02]  /*08b0*/  ULDC UR4, c[0x0][0x584] ;  /* 0x0001610000047ab9 */ /* 0x000fe40000000800 */
[----:B------:R-:W-:-:S07]  /*08c0*/  IMAD.U32 R152, RZ, RZ, UR4 ;  /* 0x00000004ff987e24 */ /* 0x000fce000f8e00ff */
.L_x_7:
[----:B------:R-:W4:Y:S01]  /*08d0*/  LDC R2, c[0x0][0x65c] ;  /* 0x00019700ff027b82 */ /* 0x000f220000000800 */
[----:B------:R-:W4:Y:S01]  /*08e0*/  S2R R14, SR_CTAID.Y ;  /* 0x00000000000e7919 */ /* 0x000f220000002600 */
[----:B------:R-:W-:Y:S01]  /*08f0*/  ULDC UR6, c[0x0][0x28c] ;  /* 0x0000a30000067ab9 */ /* 0x000fe20000000800 */
[----:B------:R-:W-:Y:S01]  /*0900*/  ISETP.NE.AND P0, PT, R8, 0x2, PT ;  /* 0x000000020800780c */ /* 0x000fe20003f05270 */
[----:B------:R-:W-:Y:S01]  /*0910*/  UIADD3 UR6, UR6, 0x1f, URZ ;  /* 0x0000001f06067890 */ /* 0x000fe2000fffe03f */
[----:B0123--:R-:W0:Y:S01]  /*0920*/  S2R R6, SR_CTAID.X ;  /* 0x0000000000067919 */ /* 0x00fe220000002500 */
[----:B------:R-:W-:Y:S01]  /*0930*/  IMAD.MOV.U32 R7, RZ, RZ, RZ ;  /* 0x000000ffff077224 */ /* 0x000fe200078e00ff */
[----:B------:R-:W-:Y:S01]  /*0940*/  UMOV UR39, URZ ;  /* 0x0000003f00277c82 */ /* 0x000fe20008000000 */
[----:B------:R-:W-:Y:S01]  /*0950*/  USHF.R.S32.HI UR7, URZ, 0x1f, UR6 ;  /* 0x0000001f3f077899 */ /* 0x000fe20008011406 */
[----:B------:R-:W-:Y:S01]  /*0960*/  UMOV UR38, URZ ;  /* 0x0000003f00267c82 */ /* 0x000fe20008000000 */
[----:B------:R-:W-:-:S02]  /*0970*/  ULDC.64 UR8, c[0x0][0x650] ;  /* 0x0001940000087ab9 */ /* 0x000fc40000000a00 */
[----:B------:R-:W-:-:S04]  /*0980*/  ULEA.HI UR7, UR7, UR6, URZ, 0x5 ;  /* 0x0000000607077291 */ /* 0x000fc8000f8f283f */
[----:B------:R-:W-:Y:S01]  /*0990*/  USHF.R.S32.HI UR40, URZ, 0x5, UR7 ;  /* 0x000000053f287899 */ /* 0x000fe20008011407 */
[----:B----4-:R-:W-:-:S13]  /*09a0*/  ISETP.NE.AND P1, PT, R2, 0x1, PT ;  /* 0x000000010200780c */ /* 0x010fda0003f25270 */
[----:B------:R-:W0:Y:S01]  /*09b0*/  @P1 LDC R19, c[0x0][0x10] ;  /* 0x00000400ff131b82 */ /* 0x000e220000000800 */
[----:B------:R-:W-:Y:S02]  /*09c0*/  @P1 IMAD.MOV.U32 R8, RZ, RZ, R14 ;  /* 0x000000ffff081224 */ /* 0x000fe400078e000e */
[----:B------:R-:W-:Y:S02]  /*09d0*/  @P1 IMAD.MOV.U32 R9, RZ, RZ, RZ ;  /* 0x000000ffff091224 */ /* 0x000fe400078e00ff */
[----:B------:R-:W-:-:S03]  /*09e0*/  @P1 IMAD.MOV.U32 R17, RZ, RZ, RZ ;  /* 0x000000ffff111224 */ /* 0x000fc600078e00ff */
[----:B------:R-:W1:Y:S01]  /*09f0*/  @!P1 LDC R11, c[0x0][0xc] ;  /* 0x00000300ff0b9b82 */ /* 0x000e620000000800 */
[----:B------:R-:W-:Y:S01]  /*0a00*/  ULDC UR4, c[0x0][0xc] ;  /* 0x0000030000047ab9 */ /* 0x000fe20000000800 */
[----:B------:R-:W-:Y:S02]  /*0a10*/  ULDC UR5, c[0x0][0x10] ;  /* 0x0000040000057ab9 */ /* 0x000fe40000000800 */
[----:B------:R-:W-:-:S04]  /*0a20*/  UIMAD.WIDE.U32 UR4, UR4, UR5, URZ ;  /* 0x00000005040472a5 */ /* 0x000fc8000f8e003f */
[----:B------:R-:W2:Y:S01]  /*0a30*/  LDC R2, c[0x0][0x14] ;  /* 0x00000500ff027b82 */ /* 0x000ea20000000800 */
[----:B0-----:R-:W-:-:S04]  /*0a40*/  @P1 IMAD.WIDE.U32 R18, R6, R19, R8 ;  /* 0x0000001306121225 */ /* 0x001fc800078e0008 */
[----:B------:R-:W-:Y:S02]  /*0a50*/  @P1 IMAD.IADD R17, R19, 0x1, R17 ;  /* 0x0000000113111824 */ /* 0x000fe400078e0211 */
[----:B-1----:R-:W-:-:S04]  /*0a60*/  @!P1 IMAD.WIDE.U32 R8, R11, R14, R6 ;  /* 0x0000000e0b089225 */ /* 0x002fc800078e0006 */
[----:B------:R-:W-:Y:S02]  /*0a70*/  @!P1 IMAD.MOV.U32 R18, RZ, RZ, R8 ;  /* 0x000000ffff129224 */ /* 0x000fe400078e0008 */
[----:B------:R-:W-:Y:S02]  /*0a80*/  @!P1 IMAD.MOV.U32 R17, RZ, RZ, R9 ;  /* 0x000000ffff119224 */ /* 0x000fe400078e0009 */
[----:B--2---:R-:W-:-:S04]  /*0a90*/  IMAD.WIDE.U32 R12, R2, UR4, RZ ;  /* 0x00000004020c7c25 */ /* 0x004fc8000f8e00ff */
[----:B------:R-:W-:Y:S01]  /*0aa0*/  IMAD R23, R2, UR5, RZ ;  /* 0x0000000502177c24 */ /* 0x000fe2000f8e02ff */
[----:B------:R0:W-:Y:S03]  /*0ab0*/  STL.64 [R1], R12 ;  /* 0x0000000c01007387 */ /* 0x0001e60000100a00 */
[----:B------:R-:W-:Y:S01]  /*0ac0*/  IMAD.IADD R23, R13, 0x1, R23 ;  /* 0x000000010d177824 */ /* 0x000fe200078e0217 */
[----:B------:R-:W-:Y:S06]  /*0ad0*/  @P0 BRA `(.L_x_9) ;  /* 0x0000000000200947 */ /* 0x000fec0003800000 */
[----:B------:R-:W-:Y:S01]  /*0ae0*/  UISETP.GE.U32.AND UP0, UPT, UR40, 0x3, UPT ;  /* 0x000000032800788c */ /* 0x000fe2000bf06070 */
[----:B------:R-:W-:Y:S01]  /*0af0*/  IADD3 R18, P0, R18, R12, RZ ;  /* 0x0000000c12127210 */ /* 0x000fe20007f1e0ff */
[----:B------:R-:W-:Y:S01]  /*0b00*/  UIMAD.WIDE.U32 UR4, UR40, -0x55555555, URZ ;  /* 0xaaaaaaab280478a5 */ /* 0x000fe2000f8e003f */
[----:B------:R-:W-:-:S03]  /*0b10*/  UMOV UR38, URZ ;  /* 0x0000003f00267c82 */ /* 0x000fc60008000000 */
[----:B------:R-:W-:Y:S01]  /*0b20*/  USHF.R.U32.HI UR4, URZ, 0x1, UR5 ;  /* 0x000000013f047899 */ /* 0x000fe20008011605 */
[----:B------:R-:W-:-:S03]  /*0b30*/  IMAD.X R17, R23, 0x1, R17, P0 ;  /* 0x0000000117117824 */ /* 0x000fc600000e0611 */
[----:B------:R-:W-:Y:S02]  /*0b40*/  UIMAD UR39, UR4, -0x3, UR40 ;  /* 0xfffffffd042778a4 */ /* 0x000fe4000f8e0228 */
[----:B------:R-:W-:-:S12]  /*0b50*/  @UP0 ULOP3.LUT UR38, UR4, 0x1, URZ, 0xc0, !UPT ;  /* 0x0000000104260892 */ /* 0x000fd8000f8ec03f */
.L_x_9:
[----:B------:R-:W-:Y:S01]  /*0b60*/  ISETP.GE.U32.AND P0, PT, R18, UR8, PT ;  /* 0x0000000812007c0c */ /* 0x000fe2000bf06070 */
[----:B------:R-:W-:Y:S01]  /*0b70*/  IMAD.MOV.U32 R19, RZ, RZ, -0x1 ;  /* 0xffffffffff137424 */ /* 0x000fe200078e00ff */
[----:B------:R-:W-:Y:S01]  /*0b80*/  PRMT R8, RZ, 0x7610, R8 ;  /* 0x00007610ff087816 */ /* 0x000fe20000000008 */
[----:B------:R-:W-:Y:S01]  /*0b90*/  IMAD.MOV.U32 R22, RZ, RZ, -0x1 ;  /* 0xffffffffff167424 */ /* 0x000fe200078e00ff */
[----:B------:R-:W-:Y:S01]  /*0ba0*/  ISETP.GE.U32.AND.EX P0, PT, R17, UR9, PT, P0 ;  /* 0x0000000911007c0c */ /* 0x000fe2000bf06100 */
[----:B------:R-:W-:-:S12]  /*0bb0*/  IMAD.MOV.U32 R2, RZ, RZ, -0x1 ;  /* 0xffffffffff027424 */ /* 0x000fd800078e00ff */
[----:B------:R-:W-:Y:S05]  /*0bc0*/  @P0 BRA `(.L_x_10) ;  /* 0x00000004005c0947 */ /* 0x000fea0003800000 */
[----:B------:R-:W1:Y:S01]  /*0bd0*/  LDC.64 R20, c[0x0][0x628] ;  /* 0x00018a00ff147b82 */ /* 0x000e620000000a00 */
[----:B------:R-:W-:Y:S02]  /*0be0*/  IMAD.MOV.U32 R8, RZ, RZ, R18 ;  /* 0x000000ffff087224 */ /* 0x000fe400078e0012 */
[----:B------:R-:W-:-:S05]  /*0bf0*/  IMAD.MOV.U32 R9, RZ, RZ, R17 ;  /* 0x000000ffff097224 */ /* 0x000fca00078e0011 */
[----:B------:R-:W2:Y:S08]  /*0c00*/  LDC R2, c[0x0][0x630] ;  /* 0x00018c00ff027b82 */ /* 0x000eb00000000800 */
[----:B------:R-:W3:Y:S01]  /*0c10*/  LDC.64 R24, c[0x0][0x620] ;  /* 0x00018800ff187b82 */ /* 0x000ee20000000a00 */
[----:B-1----:R-:W-:-:S04]  /*0c20*/  ISETP.NE.U32.AND P0, PT, R20, RZ, PT ;  /* 0x000000ff1400720c */ /* 0x002fc80003f05070 */
[----:B------:R-:W-:-:S13]  /*0c30*/  ISETP.NE.AND.EX P0, PT, R21, RZ, PT, P0 ;  /* 0x000000ff1500720c */ /* 0x000fda0003f05300 */
[----:B--23--:R-:W-:Y:S05]  /*0c40*/  @!P0 BRA `(.L_x_11) ;  /* 0x0000000000288947 */ /* 0x00cfea0003800000 */
[----:B0-----:R-:W0:Y:S02]  /*0c50*/  LDC R13, c[0x0][0x634] ;  /* 0x00018d00ff0d7b82 */ /* 0x001e240000000800 */
[----:B0-----:R-:W-:-:S05]  /*0c60*/  IADD3 R13, P0, R18, R13, RZ ;  /* 0x0000000d120d7210 */ /* 0x001fca0007f1e0ff */
[----:B------:R-:W-:-:S04]  /*0c70*/  IMAD.X R15, RZ, RZ, R17, P0 ;  /* 0x000000ffff0f7224 */ /* 0x000fc800000e0611 */
[----:B------:R-:W-:-:S04]  /*0c80*/  IMAD.WIDE.U32 R8, R15, R20, RZ ;  /* 0x000000140f087225 */ /* 0x000fc800078e00ff */
[----:B------:R-:W-:-:S04]  /*0c90*/  IMAD.WIDE.U32 R10, P0, R13, R21, R8 ;  /* 0x000000150d0a7225 */ /* 0x000fc80007800008 */
[----:B------:R-:W-:-:S04]  /*0ca0*/  IMAD.WIDE.U32 R8, R13, R20, RZ ;  /* 0x000000140d087225 */ /* 0x000fc800078e00ff */
[----:B------:R-:W-:Y:S01]  /*0cb0*/  IMAD.X R13, RZ, RZ, RZ, P0 ;  /* 0x000000ffff0d7224 */ /* 0x000fe200000e06ff */
[----:B------:R-:W-:Y:S01]  /*0cc0*/  IADD3 RZ, P0, R9, R10, RZ ;  /* 0x0000000a09ff7210 */ /* 0x000fe20007f1e0ff */
[----:B------:R-:W-:-:S04]  /*0cd0*/  IMAD.MOV.U32 R12, RZ, RZ, R11 ;  /* 0x000000ffff0c7224 */ /* 0x000fc800078e000b */
[----:B------:R-:W-:-:S08]  /*0ce0*/  IMAD.WIDE.U32.X R8, R15, R21, R12, P0 ;  /* 0x000000150f087225 */ /* 0x000fd000000e040c */
.L_x_11:
[-CC-:B------:R-:W-:Y:S01]  /*0cf0*/  SHF.R.U64 R31, R8, R2.reuse, R9.reuse ;  /* 0x00000002081f7219 */ /* 0x180fe20000001209 */
[----:B0-----:R-:W0:Y:S01]  /*0d00*/  LDC R12, c[0x0][0x618] ;  /* 0x00018600ff0c7b82 */ /* 0x001e220000000800 */
[----:B------:R-:W-:Y:S01]  /*0d10*/  SHF.R.U32.HI R7, RZ, R2, R9 ;  /* 0x00000002ff077219 */ /* 0x000fe20000011609 */
[----:B------:R-:W-:Y:S01]  /*0d20*/  ULDC UR4, c[0x0][0x150] ;  /* 0x0000540000047ab9 */ /* 0x000fe20000000800 */
[----:B------:R-:W-:Y:S01]  /*0d30*/  IADD3 R11, P0, RZ, -R31, RZ ;  /* 0x8000001fff0b7210 */ /* 0x000fe20007f1e0ff */
[----:B------:R-:W-:Y:S01]  /*0d40*/  IMAD.MOV.U32 R19, RZ, RZ, R17 ;  /* 0x000000ffff137224 */ /* 0x000fe200078e0011 */
[----:B------:R-:W-:-:S03]  /*0d50*/  I2FP.F32.U32 R2, R6 ;  /* 0x0000000600027245 */ /* 0x000fc60000201000 */
[----:B------:R-:W1:Y:S01]  /*0d60*/  LDC.64 R26, c[0x0][0x640] ;  /* 0x00019000ff1a7b82 */ /* 0x000e620000000a00 */
[----:B------:R-:W-:Y:S02]  /*0d70*/  IMAD.X R13, RZ, RZ, ~R7, P0 ;  /* 0x000000ffff0d7224 */ /* 0x000fe400000e0e07 */
[----:B------:R-:W-:Y:S01]  /*0d80*/  FMUL R2, R2, UR4 ;  /* 0x0000000402027c20 */ /* 0x000fe20008400000 */
[----:B------:R-:W-:Y:S01]  /*0d90*/  IMAD.WIDE.U32 R8, R11, R24, R18 ;  /* 0x000000180b087225 */ /* 0x000fe200078e0012 */
[----:B------:R-:W-:-:S03]  /*0da0*/  ULDC UR4, c[0x0][0x154] ;  /* 0x0000550000047ab9 */ /* 0x000fc60000000800 */
[----:B------:R-:W-:Y:S01]  /*0db0*/  IMAD R10, R13, R24, RZ ;  /* 0x000000180d0a7224 */ /* 0x000fe200078e02ff */
[----:B------:R-:W2:Y:S01]  /*0dc0*/  LDC R7, c[0x0][0x144] ;  /* 0x00005100ff077b82 */ /* 0x000ea20000000800 */
[----:B------:R-:W3:Y:S02]  /*0dd0*/  F2I.U32.TRUNC.NTZ R2, R2 ;  /* 0x0000000200027305 */ /* 0x000ee4000020f000 */
[----:B------:R-:W-:-:S04]  /*0de0*/  IMAD R11, R11, R25, R10 ;  /* 0x000000190b0b7224 */ /* 0x000fc800078e020a */
[----:B------:R-:W-:Y:S01]  /*0df0*/  IMAD.IADD R9, R9, 0x1, R11 ;  /* 0x0000000109097824 */ /* 0x000fe200078e020b */
[----:B------:R-:W4:Y:S01]  /*0e00*/  LDC R22, c[0x0][0x608] ;  /* 0x00018200ff167b82 */ /* 0x000f220000000800 */
[----:B------:R-:W-:-:S03]  /*0e10*/  IMAD.MOV.U32 R11, RZ, RZ, -0x1 ;  /* 0xffffffffff0b7424 */ /* 0x000fc600078e00ff */
[--C-:B0-----:R-:W-:Y:S02]  /*0e20*/  SHF.R.U64 R20, R8, R12, R9.reuse ;  /* 0x0000000c08147219 */ /* 0x101fe40000001209 */
[----:B------:R-:W-:Y:S02]  /*0e30*/  I2FP.F32.U32 R8, R14 ;  /* 0x0000000e00087245 */ /* 0x000fe40000201000 */
[----:B------:R-:W0:Y:S01]  /*0e40*/  LDC R24, c[0x0][0x658] ;  /* 0x00019600ff187b82 */ /* 0x000e220000000800 */
[----:B-1----:R-:W-:Y:S01]  /*0e50*/  ISETP.NE.U32.AND P0, PT, R26, RZ, PT ;  /* 0x000000ff1a00720c */ /* 0x002fe20003f05070 */
[----:B---3--:R-:W-:Y:S02]  /*0e60*/  IMAD.MOV R10, RZ, RZ, -R2 ;  /* 0x000000ffff0a7224 */ /* 0x008fe400078e0a02 */
[----:B------:R-:W-:Y:S01]  /*0e70*/  FMUL R8, R8, UR4 ;  /* 0x0000000408087c20 */ /* 0x000fe20008400000 */
[----:B------:R-:W-:Y:S02]  /*0e80*/  SHF.R.U32.HI R9, RZ, R12, R9 ;  /* 0x0000000cff097219 */ /* 0x000fe40000011609 */
[----:B------:R-:W-:Y:S01]  /*0e90*/  ISETP.NE.AND.EX P0, PT, R27, RZ, PT, P0 ;  /* 0x000000ff1b00720c */ /* 0x000fe20003f05300 */
[----:B------:R1:W3:Y:S01]  /*0ea0*/  F2I.U32.TRUNC.NTZ R15, R8 ;  /* 0x00000008000f7305 */ /* 0x0002e2000020f000 */
[----:B------:R-:W1:Y:S01]  /*0eb0*/  LDC R19, c[0x0][0x148] ;  /* 0x00005200ff137b82 */ /* 0x000e620000000800 */
[----:B--2---:R-:W-:-:S07]  /*0ec0*/  IMAD R2, R7, R10, R6 ;  /* 0x0000000a07027224 */ /* 0x004fce00078e0206 */
[----:B------:R-:W2:Y:S01]  /*0ed0*/  LDC R25, c[0x0][0x600] ;  /* 0x00018000ff197b82 */ /* 0x000ea20000000800 */
[-CC-:B----4-:R-:W-:Y:S02]  /*0ee0*/  SHF.R.U64 R32, R20, R22.reuse, R9.reuse ;  /* 0x0000001614207219 */ /* 0x190fe40000001209 */
[----:B------:R-:W-:Y:S01]  /*0ef0*/  SHF.R.U32.HI R7, RZ, R22, R9 ;  /* 0x00000016ff077219 */ /* 0x000fe20000011609 */
[----:B------:R-:W-:-:S04]  /*0f00*/  IMAD.MOV.U32 R9, RZ, RZ, 0x1 ;  /* 0x00000001ff097424 */ /* 0x000fc800078e00ff */
[----:B------:R-:W4:Y:S01]  /*0f10*/  LDC R28, c[0x0][0x648] ;  /* 0x00019200ff1c7b82 */ /* 0x000f220000000800 */
[-C--:B0-----:R-:W-:Y:S02]  /*0f20*/  SHF.L.U32 R6, R11, R24.reuse, RZ ;  /* 0x000000180b067219 */ /* 0x081fe400000006ff */
[--C-:B------:R-:W-:Y:S02]  /*0f30*/  SHF.R.U64 R22, R32, R24, R7.reuse ;  /* 0x0000001820167219 */ /* 0x100fe40000001207 */
[----:B------:R-:W-:Y:S02]  /*0f40*/  LOP3.LUT R13, RZ, R6, RZ, 0x33, !PT ;  /* 0x00000006ff0d7212 */ /* 0x000fe400078e33ff */
[-C--:B------:R-:W-:Y:S01]  /*0f50*/  SHF.R.U32.HI R7, RZ, R24.reuse, R7 ;  /* 0x00000018ff077219 */ /* 0x080fe20000011607 */
[----:B------:R-:W0:Y:S01]  /*0f60*/  LDC R29, c[0x0][0x638] ;  /* 0x00018e00ff1d7b82 */ /* 0x000e220000000800 */
[----:B------:R-:W-:Y:S01]  /*0f70*/  SHF.L.U32 R12, R9, R24, RZ ;  /* 0x00000018090c7219 */ /* 0x000fe200000006ff */
[----:B------:R-:W-:-:S06]  /*0f80*/  IMAD.MOV.U32 R6, RZ, RZ, R22 ;  /* 0x000000ffff067224 */ /* 0x000fcc00078e0016 */
[----:B------:R-:W0:Y:S01]  /*0f90*/  LDC R30, c[0x0][0x610] ;  /* 0x00018400ff1e7b82 */ /* 0x000e220000000800 */
[----:B-1-3--:R-:W-:Y:S05]  /*0fa0*/  @!P0 BRA `(.L_x_12) ;  /* 0x0000000000288947 */ /* 0x00afea0003800000 */
[----:B------:R-:W1:Y:S02]  /*0fb0*/  LDC R11, c[0x0][0x64c] ;  /* 0x00019300ff0b7b82 */ /* 0x000e640000000800 */
[----:B-1----:R-:W-:-:S05]  /*0fc0*/  IADD3 R11, P0, R22, R11, RZ ;  /* 0x0000000b160b7210 */ /* 0x002fca0007f1e0ff */
        /* <DEDUP_REMOVED lines=8> */
.L_x_12:
[----:B----4-:R-:W-:Y:S01]  /*1050*/  SHF.R.U64 R6, R6, R28, R7 ;  /* 0x0000001c06067219 */ /* 0x010fe20000001207 */
[----:B--2---:R-:W-:Y:S01]  /*1060*/  VIADD R7, R25, 0xffffffff ;  /* 0xffffffff19077836 */ /* 0x004fe20000000000 */
[----:B------:R-:W-:Y:S01]  /*1070*/  LOP3.LUT R13, R32, R13, RZ, 0xc0, !PT ;  /* 0x0000000d200d7212 */ /* 0x000fe200078ec0ff */
[----:B------:R-:W-:Y:S02]  /*1080*/  IMAD.MOV R15, RZ, RZ, -R15 ;  /* 0x000000ffff0f7224 */ /* 0x000fe400078e0a0f */
[----:B------:R-:W-:Y:S01]  /*1090*/  IMAD.MOV R8, RZ, RZ, -R6 ;  /* 0x000000ffff087224 */ /* 0x000fe200078e0a06 */
[----:B------:R-:W-:Y:S01]  /*10a0*/  LOP3.LUT R7, R20, R7, RZ, 0xc0, !PT ;  /* 0x0000000714077212 */ /* 0x000fe200078ec0ff */
[----:B------:R-:W-:Y:S02]  /*10b0*/  IMAD R13, R12, R6, R13 ;  /* 0x000000060c0d7224 */ /* 0x000fe400078e020d */
[----:B------:R-:W-:Y:S02]  /*10c0*/  @P1 IMAD R2, R19, R15, R14 ;  /* 0x0000000f13021224 */ /* 0x000fe400078e020e */
[----:B0-----:R-:W-:-:S02]  /*10d0*/  IMAD R6, R8, R29, R22 ;  /* 0x0000001d08067224 */ /* 0x001fc400078e0216 */
[----:B------:R-:W-:Y:S02]  /*10e0*/  IMAD R2, R13, R30, R2 ;  /* 0x0000001e0d027224 */ /* 0x000fe400078e0202 */
[----:B------:R-:W-:Y:S02]  /*10f0*/  IMAD R19, R6, R25, R7 ;  /* 0x0000001906137224 */ /* 0x000fe400078e0207 */
[----:B------:R-:W-:-:S03]  /*1100*/  IMAD.MOV.U32 R8, RZ, RZ, 0x1 ;  /* 0x00000001ff087424 */ /* 0x000fc600078e00ff */
[----:B------:R-:W-:Y:S02]  /*1110*/  SEL R22, R19, R2, !P1 ;  /* 0x0000000213167207 */ /* 0x000fe40004800000 */
[----:B------:R-:W-:Y:S01]  /*1120*/  SEL R19, R2, R19, !P1 ;  /* 0x0000001302137207 */ /* 0x000fe20004800000 */
[----:B------:R-:W-:-:S07]  /*1130*/  IMAD.MOV.U32 R2, RZ, RZ, R31 ;  /* 0x000000ffff027224 */ /* 0x000fce00078e001f */
.L_x_10:
[----:B------:R-:W-:Y:S05]  /*1140*/  @!P2 BRA `(.L_x_13) ;  /* 0x0000008c00f4a947 */ /* 0x000fea0003800000 */
[----:B------:R-:W-:-:S13]  /*1150*/  ISETP.GT.U32.AND P0, PT, R33, 0x1, PT ;  /* 0x000000012100780c */ /* 0x000fda0003f04070 */
[----:B------:R-:W-:Y:S05]  /*1160*/  @P0 EXIT ;  /* 0x000000000000094d */ /* 0x000fea0003800000 */
.L_x_14:
[----:B------:R-:W-:-:S08]  /*1170*/  NOP ;  /* 0x0000000000007918 */ /* 0x000fd00000000000 */
[----:B------:R-:W1:Y:S02]  /*1180*/  USETMAXREG.TRY_ALLOC.CTAPOOL UP0, 0xe8 ;  /* 0x000000e8000079c8 */ /* 0x000e640008000600 */
[----:B-1----:R-:W-:-:S13]  /*1190*/  PLOP3.LUT P0, PT, PT, PT, UP0, 0x80, 0x0 ;  /* 0x000000000000781c */ /* 0x002fda0003f0f008 */
[----:B------:R-:W-:Y:S05]  /*11a0*/  @!P0 BRA `(.L_x_14) ;  /* 0xfffffffc00f08947 */ /* 0x000fea000383ffff */
[----:B------:R-:W-:-:S13]  /*11b0*/  LOP3.LUT P0, RZ, R8, 0xff, RZ, 0xc0, !PT ;  /* 0x000000ff08ff7812 */ /* 0x000fda000780c0ff */
[----:B------:R-:W-:Y:S05]  /*11c0*/  @!P0 EXIT ;  /* 0x000000000000894d */ /* 0x000fea0003800000 */
[----:B------:R-:W1:Y:S01]  /*11d0*/  S2UR UR4, SR_CgaCtaId ;  /* 0x00000000000479c3 */ /* 0x000e620000008800 */
[----:B------:R-:W-:Y:S01]  /*11e0*/  VIADD R6, R5, 0xffffffff ;  /* 0xffffffff05067836 */ /* 0x000fe20000000000 */
[----:B------:R-:W-:Y:S01]  /*11f0*/  SHF.R.S32.HI R0, RZ, 0x1f, R3 ;  /* 0x0000001fff007819 */ /* 0x000fe20000011403 */
[----:B------:R-:W-:Y:S01]  /*1200*/  UMOV UR41, 0x400 ;  /* 0x0000040000297882 */ /* 0x000fe20000000000 */
[----:B------:R-:W-:Y:S01]  /*1210*/  UISETP.LT.AND UP0, UPT, UR40, 0x1, UPT ;  /* 0x000000012800788c */ /* 0x000fe2000bf01270 */
[----:B------:R-:W-:Y:S01]  /*1220*/  LOP3.LUT R172, R16, 0x1, RZ, 0xfc, !PT ;  /* 0x0000000110ac7812 */ /* 0x000fe200078efcff */
[----:B------:R-:W-:Y:S01]  /*1230*/  USHF.L.U32 UR44, UR40, 0x1, URZ ;  /* 0x00000001282c7899 */ /* 0x000fe2000800063f */
[----:B------:R-:W-:Y:S01]  /*1240*/  R2UR UR42, R6 ;  /* 0x00000000062a72ca */ /* 0x000fe200000e0000 */
[----:B------:R-:W-:Y:S01]  /*1250*/  USEL UR43, UR40, 0x1, UP0 ;  /* 0x00000001282b7887 */ /* 0x000fe20008000000 */
[CC--:B------:R-:W-:Y:S02]  /*1260*/  LEA.HI R4, R0.reuse, R3.reuse, RZ, 0x2 ;  /* 0x0000000300047211 */ /* 0x0c0fe400078f10ff */
[----:B------:R-:W-:Y:S01]  /*1270*/  LEA.HI R0, R0, R3, RZ, 0x5 ;  /* 0x0000000300007211 */ /* 0x000fe200078f28ff */
[----:B------:R-:W-:Y:S01]  /*1280*/  UIADD3 UR43, -UR43, UR40, URZ ;  /* 0x000000282b2b7290 */ /* 0x000fe2000fffe13f */
[----:B------:R-:W-:-:S02]  /*1290*/  SHF.R.S32.HI R154, RZ, 0x2, R4 ;  /* 0x00000002ff9a7819 */ /* 0x000fc40000011404 */
[----:B------:R-:W-:Y:S02]  /*12a0*/  SHF.R.S32.HI R5, RZ, 0x1f, R4 ;  /* 0x0000001fff057819 */ /* 0x000fe40000011404 */
[----:B------:R-:W-:Y:S02]  /*12b0*/  LOP3.LUT R156, R4, 0xfffffffc, RZ, 0xc0, !PT ;  /* 0xfffffffc049c7812 */ /* 0x000fe400078ec0ff */
[----:B------:R-:W-:Y:S01]  /*12c0*/  LEA.HI R5, R5, R154, RZ, 0x3 ;  /* 0x0000009a05057211 */ /* 0x000fe200078f18ff */
[----:B------:R-:W-:Y:S01]  /*12d0*/  USHF.L.U32 UR42, UR42, 0x3, URZ ;  /* 0x000000032a2a7899 */ /* 0x000fe2000800063f */
[----:B------:R-:W-:Y:S01]  /*12e0*/  ISETP.NE.AND P0, PT, R6, RZ, PT ;  /* 0x000000ff0600720c */ /* 0x000fe20003f05270 */
[----:B------:R-:W-:Y:S01]  /*12f0*/  IMAD.IADD R156, R3, 0x1, -R156 ;  /* 0x00000001039c7824 */ /* 0x000fe200078e0a9c */
[----:B------:R-:W-:Y:S01]  /*1300*/  LOP3.LUT R5, R5, 0xfffffff8, RZ, 0xc0, !PT ;  /* 0xfffffff805057812 */ /* 0x000fe200078ec0ff */
[----:B-1----:R-:W-:Y:S01]  /*1310*/  ULEA UR41, UR4, UR41, 0x18 ;  /* 0x0000002904297291 */ /* 0x002fe2000f8ec03f */
[----:B------:R-:W-:Y:S01]  /*1320*/  SEL R173, RZ, 0x1, P0 ;  /* 0x00000001ffad7807 */ /* 0x000fe20000000000 */
[----:B------:R-:W-:Y:S01]  /*1330*/  IMAD.U32 R158, RZ, RZ, UR42 ;  /* 0x0000002aff9e7e24 */ /* 0x000fe2000f8e00ff */
[----:B------:R-:W-:Y:S01]  /*1340*/  ULDC UR4, c[0x0][0x284] ;  /* 0x0000a10000047ab9 */ /* 0x000fe20000000800 */
[----:B------:R-:W-:Y:S01]  /*1350*/  IMAD.IADD R154, R154, 0x1, -R5 ;  /* 0x000000019a9a7824 */ /* 0x000fe200078e0a05 */
[----:B------:R-:W-:Y:S01]  /*1360*/  UIADD3 UR45, UR41, 0x40, URZ ;  /* 0x00000040292d7890 */ /* 0x000fe2000fffe03f */
[----:B------:R-:W-:-:S02]  /*1370*/  SHF.R.S32.HI R5, RZ, 0x5, R0 ;  /* 0x00000005ff057819 */ /* 0x000fc40000011400 */
[C---:B------:R-:W-:Y:S02]  /*1380*/  LOP3.LUT R160, R158.reuse, 0x8, RZ, 0xc0, !PT ;  /* 0x000000089ea07812 */ /* 0x040fe400078ec0ff */
[--C-:B------:R-:W-:Y:S01]  /*1390*/  SHF.R.S32.HI R155, RZ, 0x1f, R154.reuse ;  /* 0x0000001fff9b7819 */ /* 0x100fe2000001149a */
[C-C-:B------:R-:W-:Y:S01]  /*13a0*/  IMAD R161, R5.reuse, -0x10, -R154.reuse ;  /* 0xfffffff005a17824 */ /* 0x140fe200078e0a9a */
[----:B------:R-:W-:Y:S01]  /*13b0*/  LOP3.LUT R158, R158, 0x8, RZ, 0xc, !PT ;  /* 0x000000089e9e7812 */ /* 0x000fe200078e0cff */
[----:B------:R-:W-:Y:S01]  /*13c0*/  IMAD.U32 R157, RZ, RZ, UR45 ;  /* 0x0000002dff9d7e24 */ /* 0x000fe2000f8e00ff */
[----:B------:R-:W-:Y:S01]  /*13d0*/  LOP3.LUT R160, R160, 0x18, RZ, 0x3c, !PT ;  /* 0x00000018a0a07812 */ /* 0x000fe200078e3cff */
[----:B------:R-:W-:-:S04]  /*13e0*/  IMAD.WIDE R154, R5, 0x10, R154 ;  /* 0x00000010059a7825 */ /* 0x000fc800078e029a */
[----:B------:R-:W-:Y:S02]  /*13f0*/  VIADD R159, R157, UR42 ;  /* 0x0000002a9d9f7c36 */ /* 0x000fe40008000000 */
[----:B------:R-:W-:-:S07]  /*1400*/  VIADD R161, R161, UR4 ;  /* 0x00000004a1a17c36 */ /* 0x000fce0008000000 */
.L_x_290:
[----:B------:R-:W-:Y:S01]  /*1410*/  SHF.L.U32 R0, R173, 0x1f, RZ ;  /* 0x0000001fad007819 */ /* 0x000fe200000006ff */
[----:B------:R-:W-:Y:S02]  /*1420*/  ULDC UR4, c[0x0][0x28c] ;  /* 0x0000a30000047ab9 */ /* 0x000fe40000000800 */
[----:B------:R-:W-:Y:S01]  /*1430*/  ISETP.LT.AND P1, PT, RZ, UR4, PT ;  /* 0x00000004ff007c0c */ /* 0x000fe2000bf21270 */
[----:B------:R-:W1:Y:S02]  /*1440*/  SYNCS.PHASECHK.TRANS64.TRYWAIT P0, [R157+UR42], R0 ;  /* 0x000000009d0075a7 */ /* 0x000e64000800016a */
[----:B-1-34-:R-:W-:Y:S10]  /*1450*/  @!P0 BRA `(.L_x_15) ;  /* 0x0000009c00048947 */ /* 0x01aff40003800000 */
.L_x_311:
[----:B------:R-:W-:Y:S05]  /*1460*/  @P1 BRA `(.L_x_16) ;  /* 0x0000000000401947 */ /* 0x000fea0003800000 */
[----:B-1----:R-:W-:Y:S01]  /*1470*/  MOV R0, 0x0 ;  /* 0x0000000000007802 */ /* 0x002fe20000000f00 */
[----:B------:R-:W-:Y:S01]  /*1480*/  ULDC.64 UR4, c[0x4][0x68] ;  /* 0x01001a0000047ab9 */ /* 0x000fe20000000a00 */
[----:B------:R-:W-:Y:S01]  /*1490*/  ULDC.64 UR6, c[0x4][0x8] ;  /* 0x0100020000067ab9 */ /* 0x000fe20000000a00 */
[----:B------:R-:W-:Y:S01]  /*14a0*/  IMAD.U32 R4, RZ, RZ, UR4 ;  /* 0x00000004ff047e24 */ /* 0x000fe2000f8e00ff */
[----:B------:R1:W2:Y:S01]  /*14b0*/  LDC.64 R14, c[0x4][R0] ;  /* 0x01000000000e7b82 */ /* 0x0002a20000000a00 */
[----:B------:R-:W-:Y:S01]  /*14c0*/  IMAD.U32 R5, RZ, RZ, UR5 ;  /* 0x00000005ff057e24 */ /* 0x000fe2000f8e00ff */
[----:B------:R-:W-:Y:S01]  /*14d0*/  ULDC.64 UR4, c[0x4][0x70] ;  /* 0x01001c0000047ab9 */ /* 0x000fe20000000a00 */
[----:B------:R-:W-:Y:S02]  /*14e0*/  IMAD.U32 R10, RZ, RZ, UR6 ;  /* 0x00000006ff0a7e24 */ /* 0x000fe4000f8e00ff */
[----:B------:R-:W-:Y:S02]  /*14f0*/  IMAD.U32 R6, RZ, RZ, UR4 ;  /* 0x00000004ff067e24 */ /* 0x000fe4000f8e00ff */
[----:B------:R-:W-:-:S02]  /*1500*/  IMAD.U32 R7, RZ, RZ, UR5 ;  /* 0x00000005ff077e24 */ /* 0x000fc4000f8e00ff */
[----:B------:R-:W-:Y:S02]  /*1510*/  IMAD.U32 R11, RZ, RZ, UR7 ;  /* 0x00000007ff0b7e24 */ /* 0x000fe4000f8e00ff */
[----:B------:R-:W-:Y:S02]  /*1520*/  IMAD.MOV.U32 R8, RZ, RZ, 0x1e1 ;  /* 0x000001e1ff087424 */ /* 0x000fe400078e00ff */
[----:B0-----:R-:W-:Y:S02]  /*1530*/  IMAD.MOV.U32 R12, RZ, RZ, 0x1 ;  /* 0x00000001ff0c7424 */ /* 0x001fe400078e00ff */
[----:B-1----:R-:W-:-:S07]  /*1540*/  IMAD.MOV.U32 R13, RZ, RZ, RZ ;  /* 0x000000ffff0d7224 */ /* 0x002fce00078e00ff */
[----:B------:R-:W-:-:S07]  /*1550*/  LEPC R20, `(.L_x_16) ;  /* 0x000000001014794e */ /* 0x000fce0000000000 */
[----:B--2--5:R-:W-:Y:S05]  /*1560*/  CALL.ABS.NOINC R14 ;  /* 0x000000000e007343 */ /* 0x024fea0003c00000 */
.L_x_16:
[----:B------:R-:W-:-:S13]  /*1570*/  ISETP.NE.AND P0, PT, R172, 0x3, PT ;  /* 0x00000003ac00780c */ /* 0x000fda0003f05270 */
[----:B------:R-:W-:Y:S05]  /*1580*/  @!P0 BRA `(.L_x_17) ;  /* 0x0000000000048947 */ /* 0x000fea0003800000 */
[----:B------:R-:W-:Y:S01]  /*1590*/  BPT.TRAP 0x1 ;  /* 0x000000040000795c */ /* 0x000fe20000300000 */
.L_x_17:
[----:B------:R-:W-:Y:S02]  /*15a0*/  IMAD.U32 R3, RZ, RZ, UR39 ;  /* 0x00000027ff037e24 */ /* 0x000fe4000f8e00ff */
[----:B-1----:R-:W-:-:S03]  /*15b0*/  IMAD.U32 R0, RZ, RZ, UR38 ;  /* 0x00000026ff007e24 */ /* 0x002fc6000f8e00ff */
[----:B------:R-:W-:Y:S02]  /*15c0*/  LEA R3, R3, UR41, 0x3 ;  /* 0x0000002903037c11 */ /* 0x000fe4000f8e18ff */
[----:B------:R-:W-:-:S04]  /*15d0*/  SHF.L.U32 R0, R0, 0x1f, RZ ;  /* 0x0000001f00007819 */ /* 0x000fc800000006ff */
[----:B------:R1:W2:Y:S01]  /*15e0*/  SYNCS.PHASECHK.TRANS64.TRYWAIT P1, [R3+URZ], R0 ;  /* 0x00000000030075a7 */ /* 0x0002a2000802017f */
[----:B------:R-:W-:Y:S05]  /*15f0*/  @!P0 BRA `(.L_x_18) ;  /* 0x0000000000048947 */ /* 0x000fea0003800000 */
[----:B------:R-:W-:Y:S01]  /*1600*/  BPT.TRAP 0x1 ;  /* 0x000000040000795c */ /* 0x000fe20000300000 */
.L_x_18:
[----:B------:R-:W-:-:S05]  /*1610*/  IMAD.U32 R4, RZ, RZ, UR43 ;  /* 0x0000002bff047e24 */ /* 0x000fca000f8e00ff */
[----:B------:R-:W-:Y:S01]  /*1620*/  ISETP.GE.AND P2, PT, R4, 0x1, PT ;  /* 0x000000010400780c */ /* 0x000fe20003f46270 */
[----:B--2---:R-:W-:-:S12]  /*1630*/  @P1 BRA `(.L_x_19) ;  /* 0x0000000000081947 */ /* 0x004fd80003800000 */
[----:B------:R-:W2:Y:S02]  /*1640*/  SYNCS.PHASECHK.TRANS64.TRYWAIT P1, [R3+URZ], R0 ;  /* 0x00000000030075a7 */ /* 0x000ea4000802017f */
[----:B--2---:R-:W-:Y:S05]  /*1650*/  @!P1 BRA `(.L_x_20) ;  /* 0x0000009800989947 */ /* 0x004fea0003800000 */
.L_x_19:
[----:B------:R-:W-:Y:S05]  /*1660*/  WARPSYNC.ALL ;  /* 0x0000000000007948 */ /* 0x000fea0003800000 */
[----:B------:R-:W-:Y:S01]  /*1670*/  UIADD3 UR4, UR41, 0x100, URZ ;  /* 0x0000010029047890 */ /* 0x000fe2000fffe03f */
[----:B------:R-:W-:Y:S01]  /*1680*/  WARPGROUP.ARRIVE ;  /* 0x00000000000079c5 */ /* 0x000fe20000000000 */
[----:B------:R-:W-:Y:S02]  /*1690*/  UIADD3 UR5, UR41, 0x3100, URZ ;  /* 0x0000310029057890 */ /* 0x000fe4000fffe03f */
[----:B------:R-:W-:Y:S02]  /*16a0*/  USHF.R.U32.HI UR4, URZ, 0x4, UR4 ;  /* 0x000000043f047899 */ /* 0x000fe40008011604 */
[----:B------:R-:W-:-:S02]  /*16b0*/  USHF.R.U32.HI UR5, URZ, 0x4, UR5 ;  /* 0x000000043f057899 */ /* 0x000fc40008011605 */
[----:B------:R-:W-:Y:S02]  /*16c0*/  ULOP3.LUT UR4, UR4, 0x3fff, URZ, 0xc0, !UPT ;  /* 0x00003fff04047892 */ /* 0x000fe4000f8ec03f */
[----:B------:R-:W-:Y:S02]  /*16d0*/  ULOP3.LUT UR5, UR5, 0x3fff, URZ, 0xc0, !UPT ;  /* 0x00003fff05057892 */ /* 0x000fe4000f8ec03f */
[----:B------:R-:W-:Y:S02]  /*16e0*/  ULOP3.LUT UR11, UR4, 0x10000, URZ, 0xfc, !UPT ;  /* 0x00010000040b7892 */ /* 0x000fe4000f8efc3f */
[----:B------:R-:W-:Y:S02]  /*16f0*/  ULOP3.LUT UR10, UR5, 0x10000, URZ, 0xfc, !UPT ;  /* 0x00010000050a7892 */ /* 0x000fe4000f8efc3f */
[----:B------:R-:W-:Y:S02]  /*1700*/  ULEA UR4, UR39, UR11, 0x8 ;  /* 0x0000000b27047291 */ /* 0x000fe4000f8e403f */
[----:B------:R-:W-:Y:S01]  /*1710*/  ULEA UR6, UR39, UR10, 0xa ;  /* 0x0000000a27067291 */ /* 0x000fe2000f8e503f */
[----:B------:R-:W-:Y:S01]  /*1720*/  UMOV UR5, 0x80000020 ;  /* 0x8000002000057882 */ /* 0x000fe20000000000 */
[----:B------:R-:W-:-:S07]  /*1730*/  UMOV UR7, 0x80000020 ;  /* 0x8000002000077882 */ /* 0x000fce0000000000 */
[----:B------:R-:W-:Y:S01]  /*1740*/  HGMMA.64x256x16.F32.BF16 R24, gdesc[UR4], RZ, !UPT, gsb0 ;  /* 0x03e00000041879f0 */ /* 0x000fe2000c0018ff */
[----:B------:R-:W-:Y:S02]  /*1750*/  UIADD3 UR4, UR4, 0x2, URZ ;  /* 0x0000000204047890 */ /* 0x000fe4000fffe03f */
[----:B------:R-:W-:Y:S01]  /*1760*/  UIADD3 UR6, UR6, 0x2, URZ ;  /* 0x0000000206067890 */ /* 0x000fe2000fffe03f */
[----:B------:R-:W-:Y:S01]  /*1770*/  UMOV UR5, 0x80000020 ;  /* 0x8000002000057882 */ /* 0x000fe20000000000 */
[----:B------:R-:W-:Y:S01]  /*1780*/  UMOV UR7, 0x80000020 ;  /* 0x8000002000077882 */ /* 0x000fe20000000000 */
[----:B------:R-:W-:Y:S02]  /*1790*/  WARPGROUP.DEPBAR.LE gsb0, 0x0 ;  /* 0x00008000000079c5 */ /* 0x000fe40000010000 */
[----:B------:R-:W-:-:S15]  /*17a0*/  WARPGROUP.ARRIVE ;  /* 0x00000000000079c5 */ /* 0x000fde0000000000 */
[----:B------:R-:W-:-:S05]  /*17b0*/  NOP ;  /* 0x0000000000007918 */ /* 0x000fca0000000000 */
[----:B------:R-:W-:Y:S03]  /*17c0*/  HGMMA.64x256x16.F32.BF16 R24, gdesc[UR4], R24, gsb0 ;  /* 0x03e00000041879f0 */ /* 0x000fe60008001818 */
[----:B------:R-:W-:Y:S02]  /*17d0*/  WARPGROUP.DEPBAR.LE gsb0, 0x0 ;  /* 0x00008000000079c5 */ /* 0x000fe40000010000 */
[----:B------:R-:W-:Y:S05]  /*17e0*/  @!P2 BRA `(.L_x_21) ;  /* 0x0000000000d4a947 */ /* 0x000fea0003800000 */
[----:B------:R-:W-:Y:S01]  /*17f0*/  UIADD3 UR4, UR39, 0x1, URZ ;  /* 0x0000000127047890 */ /* 0x000fe2000fffe03f */
[----:B-12---:R-:W-:Y:S01]  /*1800*/  IMAD.U32 R0, RZ, RZ, UR43 ;  /* 0x0000002bff007e24 */ /* 0x006fe2000f8e00ff */
[----:B------:R-:W-:Y:S02]  /*1810*/  UMOV UR9, UR39 ;  /* 0x0000002700097c82 */ /* 0x000fe40008000000 */
[----:B------:R-:W-:-:S04]  /*1820*/  UISETP.NE.AND UP0, UPT, UR4, 0x3, UPT ;  /* 0x000000030400788c */ /* 0x000fc8000bf05270 */
[----:B------:R-:W-:Y:S02]  /*1830*/  USEL UR5, URZ, 0x1, UP0 ;  /* 0x000000013f057887 */ /* 0x000fe40008000000 */
[----:B------:R-:W-:Y:S02]  /*1840*/  USEL UR8, UR4, URZ, UP0 ;  /* 0x0000003f04087287 */ /* 0x000fe40008000000 */
[----:B------:R-:W-:-:S06]  /*1850*/  ULOP3.LUT UR5, UR38, UR5, URZ, 0x3c, !UPT ;  /* 0x0000000526057292 */ /* 0x000fcc000f8e3c3f */
[----:B------:R-:W-:-:S07]  /*1860*/  IMAD.U32 R5, RZ, RZ, UR5 ;  /* 0x00000005ff057e24 */ /* 0x000fce000f8e00ff */
.L_x_28:
[----:B-12---:R-:W-:Y:S05]  /*1870*/  @!P0 BRA `(.L_x_22) ;  /* 0x0000000000048947 */ /* 0x006fea0003800000 */
[----:B------:R-:W-:Y:S01]  /*1880*/  BPT.TRAP 0x1 ;  /* 0x000000040000795c */ /* 0x000fe20000300000 */
.L_x_22:
[----:B------:R-:W-:Y:S01]  /*1890*/  ULEA UR4, UR8, UR41, 0x3 ;  /* 0x0000002908047291 */ /* 0x000fe2000f8e183f */
[----:B------:R-:W-:-:S08]  /*18a0*/  SHF.L.U32 R3, R5, 0x1f, RZ ;  /* 0x0000001f05037819 */ /* 0x000fd000000006ff */
[----:B------:R1:W2:Y:S01]  /*18b0*/  SYNCS.PHASECHK.TRANS64.TRYWAIT P1, [UR4], R3 ;  /* 0x00000003ff0075a7 */ /* 0x0002a20008020144 */
[----:B------:R-:W-:Y:S05]  /*18c0*/  @!P0 BRA `(.L_x_23) ;  /* 0x0000000000048947 */ /* 0x000fea0003800000 */
[----:B------:R-:W-:Y:S01]  /*18d0*/  BPT.TRAP 0x1 ;  /* 0x000000040000795c */ /* 0x000fe20000300000 */
.L_x_23:
[----:B--2---:R-:W-:Y:S05]  /*18e0*/  @P1 BRA `(.L_x_24) ;  /* 0x0000000000081947 */ /* 0x004fea0003800000 */
[----:B------:R-:W2:Y:S02]  /*18f0*/  SYNCS.PHASECHK.TRANS64.TRYWAIT P1, [UR4], R3 ;  /* 0x00000003ff0075a7 */ /* 0x000ea40008020144 */
[----:B--2---:R-:W-:Y:S05]  /*1900*/  @!P1 BRA `(.L_x_25) ;  /* 0x0000009800009947 */ /* 0x004fea0003800000 */
.L_x_24:
[----:B------:R-:W-:Y:S01]  /*1910*/  ULEA UR4, UR8, UR11, 0x8 ;  /* 0x0000000b08047291 */ /* 0x000fe2000f8e403f */
[----:B------:R-:W-:Y:S01]  /*1920*/  WARPGROUP.ARRIVE ;  /* 0x00000000000079c5 */ /* 0x000fe20000000000 */
[----:B------:R-:W-:Y:S01]  /*1930*/  ULEA UR6, UR8, UR10, 0xa ;  /* 0x0000000a08067291 */ /* 0x000fe2000f8e503f */
[----:B------:R-:W-:Y:S01]  /*1940*/  UMOV UR5, 0x80000020 ;  /* 0x8000002000057882 */ /* 0x000fe20000000000 */
[----:B------:R-:W-:-:S07]  /*1950*/  UMOV UR7, 0x80000020 ;  /* 0x8000002000077882 */ /* 0x000fce0000000000 */
[----:B------:R-:W-:Y:S01]  /*1960*/  HGMMA.64x256x16.F32.BF16 R24, gdesc[UR4], R24, gsb0 ;  /* 0x03e00000041879f0 */ /* 0x000fe20008001818 */
        /* <DEDUP_REMOVED lines=10> */
[----:B------:R-:W-:Y:S01]  /*1a10*/  BPT.TRAP 0x1 ;  /* 0x000000040000795c */ /* 0x000fe20000300000 */
.L_x_26:
[----:B------:R-:W-:Y:S01]  /*1a20*/  ULEA UR4, UR9, UR41, 0x3 ;  /* 0x0000002909047291 */ /* 0x000fe2000f8e183f */
[----:B------:R-:W-:-:S03]  /*1a30*/  ISETP.GT.U32.AND P1, PT, R16, 0x1, PT ;  /* 0x000000011000780c */ /* 0x000fc60003f24070 */
[----:B------:R-:W-:-:S04]  /*1a40*/  UIADD3 UR4, UR4, 0x18, URZ ;  /* 0x0000001804047890 */ /* 0x000fc8000fffe03f */
[----:B------:R-:W-:-:S09]  /*1a50*/  UPRMT UR4, URZ, 0x654, UR4 ;  /* 0x000006543f047896 */ /* 0x000fd20008000004 */
[----:B------:R-:W-:Y:S01]  /*1a60*/  SYNCS.ARRIVE.TRANS64.RED.A1T0 RZ, [UR4], RZ ;  /* 0x000000ffffff79a7 */ /* 0x000fe20008100404 */
[----:B------:R-:W-:Y:S05]  /*1a70*/  @P1 BRA `(.L_x_27) ;  /* 0x0000000000041947 */ /* 0x000fea0003800000 */
[----:B------:R-:W-:Y:S01]  /*1a80*/  BPT.TRAP 0x1 ;  /* 0x000000040000795c */ /* 0x000fe20000300000 */
.L_x_27:
[----:B------:R-:W-:Y:S01]  /*1a90*/  UIADD3 UR8, UR8, 0x1, URZ ;  /* 0x0000000108087890 */ /* 0x000fe2000fffe03f */
[C---:B------:R-:W-:Y:S01]  /*1aa0*/  ISETP.GT.AND P1, PT, R0.reuse, 0x1, PT ;  /* 0x000000010000780c */ /* 0x040fe20003f24270 */
[----:B------:R-:W-:Y:S01]  /*1ab0*/  UIADD3 UR9, UR9, 0x1, URZ ;  /* 0x0000000109097890 */ /* 0x000fe2000fffe03f */
[----:B------:R-:W-:Y:S01]  /*1ac0*/  VIADD R0, R0, 0xffffffff ;  /* 0xffffffff00007836 */ /* 0x000fe20000000000 */
[----:B------:R-:W-:Y:S02]  /*1ad0*/  UISETP.NE.AND UP0, UPT, UR8, 0x3, UPT ;  /* 0x000000030800788c */ /* 0x000fe4000bf05270 */
[----:B------:R-:W-:Y:S02]  /*1ae0*/  UISETP.NE.AND UP1, UPT, UR9, 0x3, UPT ;  /* 0x000000030900788c */ /* 0x000fe4000bf25270 */
[----:B------:R-:W-:Y:S02]  /*1af0*/  USEL UR4, URZ, 0x1, UP0 ;  /* 0x000000013f047887 */ /* 0x000fe40008000000 */
[----:B------:R-:W-:-:S02]  /*1b00*/  USEL UR8, UR8, URZ, UP0 ;  /* 0x0000003f08087287 */ /* 0x000fc40008000000 */
[----:B------:R-:W-:Y:S02]  /*1b10*/  USEL UR9, UR9, URZ, UP1 ;  /* 0x0000003f09097287 */ /* 0x000fe40008800000 */
[----:B------:R-:W-:Y:S01]  /*1b20*/  LOP3.LUT R5, R5, UR4, RZ, 0x3c, !PT ;  /* 0x0000000405057c12 */ /* 0x000fe2000f8e3cff */
[----:B------:R-:W-:Y:S09]  /*1b30*/  @P1 BRA `(.L_x_28) ;  /* 0xfffffffc004c1947 */ /* 0x000ff2000383ffff */
.L_x_21:
[----:B-12---:R-:W1:Y:S01]  /*1b40*/  LDC R0, c[0x0][0x28c] ;  /* 0x0000a300ff007b82 */ /* 0x006e620000000800 */
[----:B------:R2:W-:Y:S01]  /*1b50*/  SYNCS.ARRIVE.TRANS64.A1T0 RZ, [R158+UR45], RZ ;  /* 0x000000ff9eff79a7 */ /* 0x0005e2000810002d */
[----:B-1----:R-:W-:-:S13]  /*1b60*/  ISETP.GE.AND P1, PT, R0, 0x1, PT ;  /* 0x000000010000780c */ /* 0x002fda0003f26270 */
[----:B--2---:R-:W-:Y:S05]  /*1b70*/  @!P1 BRA `(.L_x_29) ;  /* 0x0000000000349947 */ /* 0x004fea0003800000 */
[----:B------:R-:W-:Y:S05]  /*1b80*/  @!P0 BRA `(.L_x_30) ;  /* 0x0000000000048947 */ /* 0x000fea0003800000 */
[----:B------:R-:W-:Y:S01]  /*1b90*/  BPT.TRAP 0x1 ;  /* 0x000000040000795c */ /* 0x000fe20000300000 */
.L_x_30:
[----:B------:R-:W-:Y:S01]  /*1ba0*/  UIADD3 UR6, UR43, UR39, URZ ;  /* 0x000000272b067290 */ /* 0x000fe2000fffe03f */
[----:B------:R-:W-:-:S03]  /*1bb0*/  ISETP.GT.U32.AND P0, PT, R16, 0x1, PT ;  /* 0x000000011000780c */ /* 0x000fc60003f04070 */
[----:B------:R-:W-:-:S04]  /*1bc0*/  UIMAD.WIDE.U32 UR4, UR6, -0x55555555, URZ ;  /* 0xaaaaaaab060478a5 */ /* 0x000fc8000f8e003f */
[----:B------:R-:W-:-:S04]  /*1bd0*/  USHF.R.U32.HI UR4, URZ, 0x1, UR5 ;  /* 0x000000013f047899 */ /* 0x000fc80008011605 */
[----:B------:R-:W-:-:S04]  /*1be0*/  UIMAD UR6, UR4, -0x3, UR6 ;  /* 0xfffffffd040678a4 */ /* 0x000fc8000f8e0206 */
[----:B------:R-:W-:-:S04]  /*1bf0*/  ULEA UR6, UR6, UR41, 0x3 ;  /* 0x0000002906067291 */ /* 0x000fc8000f8e183f */
[----:B------:R-:W-:-:S04]  /*1c00*/  UIADD3 UR6, UR6, 0x18, URZ ;  /* 0x0000001806067890 */ /* 0x000fc8000fffe03f */
[----:B------:R-:W-:-:S09]  /*1c10*/  UPRMT UR6, URZ, 0x654, UR6 ;  /* 0x000006543f067896 */ /* 0x000fd20008000006 */
[----:B------:R-:W-:Y:S01]  /*1c20*/  SYNCS.ARRIVE.TRANS64.RED.A1T0 RZ, [UR6], RZ ;  /* 0x000000ffffff79a7 */ /* 0x000fe20008100406 */
[----:B------:R-:W-:Y:S05]  /*1c30*/  @P0 BRA `(.L_x_29) ;  /* 0x0000000000040947 */ /* 0x000fea0003800000 */
[----:B------:R-:W-:Y:S01]  /*1c40*/  BPT.TRAP 0x1 ;  /* 0x000000040000795c */ /* 0x000fe20000300000 */
.L_x_29:
[----:B------:R-:W-:Y:S01]  /*1c50*/  SHF.L.U32 R0, R173, 0x1f, RZ ;  /* 0x0000001fad007819 */ /* 0x000fe200000006ff */
[----:B------:R-:W-:Y:S01]  /*1c60*/  UIADD3 UR39, UR44, UR39, URZ ;  /* 0x000000272c277290 */ /* 0x000fe2000fffe03f */
[----:B------:R-:W1:Y:S01]  /*1c70*/  LDC R15, c[0x0][0x288] ;  /* 0x0000a200ff0f7b82 */ /* 0x000e620000000800 */
[----:B------:R-:W-:Y:S01]  /*1c80*/  UISETP.GE.U32.AND UP1, UPT, UR44, 0x3, UPT ;  /* 0x000000032c00788c */ /* 0x000fe2000bf26070 */
[----:B------:R-:W-:Y:S01]  /*1c90*/  IMAD.SHL.U32 R8, R156, 0x2, RZ ;  /* 0x000000029c087824 */ /* 0x000fe200078e00ff */
[----:B------:R-:W-:Y:S02]  /*1ca0*/  UISETP.GT.U32.AND UP0, UPT, UR39, 0x2, UPT ;  /* 0x000000022700788c */ /* 0x000fe4000bf04070 */
[----:B------:R-:W-:Y:S02]  /*1cb0*/  UIMAD.WIDE.U32 UR4, UR39, -0x55555555, URZ ;  /* 0xaaaaaaab270478a5 */ /* 0x000fe4000f8e003f */
[----:B------:R-:W-:Y:S01]  /*1cc0*/  UISETP.LT.U32.AND UP0, UPT, UR44, 0x3, UP0 ;  /* 0x000000032c00788c */ /* 0x000fe20008701070 */
[----:B------:R-:W2:Y:S01]  /*1cd0*/  SYNCS.PHASECHK.TRANS64.TRYWAIT P0, [R157+UR42+0x10], R0 ;  /* 0x000010009d0075a7 */ /* 0x000ea2000800016a */
[----:B------:R-:W-:Y:S01]  /*1ce0*/  USHF.R.U32.HI UR4, URZ, 0x1, UR5 ;  /* 0x000000013f047899 */ /* 0x000fe20008011605 */
[----:B------:R-:W-:Y:S01]  /*1cf0*/  SHF.R.S32.HI R9, RZ, 0x1f, R8 ;  /* 0x0000001fff097819 */ /* 0x000fe20000011408 */
[----:B------:R-:W-:-:S02]  /*1d00*/  USEL UR6, URZ, 0x1, !UP0 ;  /* 0x000000013f067887 */ /* 0x000fc4000c000000 */
[----:B------:R-:W-:Y:S02]  /*1d10*/  UIMAD UR39, UR4, -0x3, UR39 ;  /* 0xfffffffd042778a4 */ /* 0x000fe4000f8e0227 */
[----:B------:R-:W-:-:S04]  /*1d20*/  ULOP3.LUT UR38, UR38, UR6, URZ, 0x3c, !UPT ;  /* 0x0000000626267292 */ /* 0x000fc8000f8e3c3f */
[----:B------:R-:W-:Y:S01]  /*1d30*/  @UP1 ULOP3.LUT UR38, UR38, 0x1, UR4, 0x78, !UPT ;  /* 0x0000000126261892 */ /* 0x000fe2000f8e7804 */
[----:B-12---:R-:W-:Y:S11]  /*1d40*/  @!P0 BRA `(.L_x_31) ;  /* 0x0000009400088947 */ /* 0x006ff60003800000 */
.L_x_312:
[----:B------:R-:W-:Y:S01]  /*1d50*/  IMAD.SHL.U32 R14, R19, 0x40, RZ ;  /* 0x00000040130e7824 */ /* 0x000fe200078e00ff */
[----:B------:R-:W-:Y:S01]  /*1d60*/  ULDC UR6, c[0x0][0x284] ;  /* 0x0000a10000067ab9 */ /* 0x000fe20000000800 */
[----:B0-----:R-:W-:Y:S01]  /*1d70*/  IMAD.SHL.U32 R12, R22, 0x100, RZ ;  /* 0x00000100160c7824 */ /* 0x001fe200078e00ff */
[----:B------:R-:W-:Y:S01]  /*1d80*/  SHF.R.S32.HI R165, RZ, 0x1f, R2 ;  /* 0x0000001fffa57819 */ /* 0x000fe20000011402 */
[----:B------:R-:W-:Y:S01]  /*1d90*/  ULDC.64 UR4, c[0x0][0x5d0] ;  /* 0x0001740000047ab9 */ /* 0x000fe20000000a00 */
[----:B------:R-:W-:Y:S01]  /*1da0*/  ISETP.GE.AND P0, PT, R14, UR6, PT ;  /* 0x000000060e007c0c */ /* 0x000fe2000bf06270 */
[----:B------:R-:W-:Y:S01]  /*1db0*/  IMAD.WIDE.U32 R4, R2, UR4, R8 ;  /* 0x0000000402047c25 */ /* 0x000fe2000f8e0008 */
[----:B------:R-:W-:Y:S02]  /*1dc0*/  SHF.R.S32.HI R13, RZ, 0x1f, R12 ;  /* 0x0000001fff0d7819 */ /* 0x000fe4000001140c */
[C---:B------:R-:W-:Y:S01]  /*1dd0*/  ISETP.GE.OR P0, PT, R12.reuse, R15, P0 ;  /* 0x0000000f0c00720c */ /* 0x040fe20000706670 */
[----:B------:R-:W-:Y:S01]  /*1de0*/  IMAD R3, R165, UR4, RZ ;  /* 0x00000004a5037c24 */ /* 0x000fe2000f8e02ff */
[----:B------:R-:W-:-:S03]  /*1df0*/  IADD3 R6, P1, R12, R4, RZ ;  /* 0x000000040c067210 */ /* 0x000fc60007f3e0ff */
[----:B------:R-:W-:-:S05]  /*1e00*/  IMAD R3, R2, UR5, R3 ;  /* 0x0000000502037c24 */ /* 0x000fca000f8e0203 */
[----:B------:R-:W-:-:S03]  /*1e10*/  IADD3.X R7, R13, R5, R3, P1, !PT ;  /* 0x000000050d077210 */ /* 0x000fc60000ffe403 */
[----:B------:R-:W-:Y:S05]  /*1e20*/  @P0 BRA `(.L_x_32) ;  /* 0x0000007c000c0947 */ /* 0x000fea0003800000 */
[----:B------:R-:W0:Y:S01]  /*1e30*/  LDC.64 R10, c[0x0][0x5c8] ;  /* 0x00017200ff0a7b82 */ /* 0x000e220000000a00 */
[----:B-----5:R-:W-:Y:S01]  /*1e40*/  FSETP.NEU.AND P0, PT, R152, RZ, PT ;  /* 0x000000ff9800720b */ /* 0x020fe20003f0d000 */
[----:B------:R-:W-:Y:S01]  /*1e50*/  IMAD R3, R156, -0x2, R15 ;  /* 0xfffffffe9c037824 */ /* 0x000fe200078e020f */
[----:B------:R-:W-:Y:S01]  /*1e60*/  BSSY B0, `(.L_x_32) ;  /* 0x00007bf000007945 */ /* 0x000fe20003800000 */
[----:B------:R-:W-:-:S04]  /*1e70*/  IMAD.WIDE R162, R19, 0x40, R154 ;  /* 0x0000004013a27825 */ /* 0x000fc800078e029a */
[----:B-1----:R-:W-:Y:S02]  /*1e80*/  IMAD.IADD R0, R3, 0x1, -R12 ;  /* 0x0000000103007824 */ /* 0x002fe400078e0a0c */
[----:B------:R-:W-:-:S03]  /*1e90*/  IMAD.IADD R3, R161, 0x1, -R14 ;  /* 0x00000001a1037824 */ /* 0x000fc600078e0a0e */
[----:B------:R-:W-:-:S04]  /*1ea0*/  ISETP.GT.AND P2, PT, R0, RZ, PT ;  /* 0x000000ff0000720c */ /* 0x000fc80003f44270 */
[----:B------:R-:W-:Y:S01]  /*1eb0*/  ISETP.GT.AND P1, PT, R3, RZ, P2 ;  /* 0x000000ff0300720c */ /* 0x000fe20001724270 */
[-C--:B0-----:R-:W-:Y:S02]  /*1ec0*/  IMAD R4, R163, R10.reuse, RZ ;  /* 0x0000000aa3047224 */ /* 0x081fe400078e02ff */
[----:B------:R-:W-:-:S04]  /*1ed0*/  IMAD.WIDE.U32 R6, R162, R10, R6 ;  /* 0x0000000aa2067225 */ /* 0x000fc800078e0006 */
[----:B------:R-:W-:-:S04]  /*1ee0*/  IMAD R5, R162, R11, R4 ;  /* 0x0000000ba2057224 */ /* 0x000fc800078e0204 */
[----:B------:R-:W-:Y:S01]  /*1ef0*/  IMAD.IADD R179, R7, 0x1, R5 ;  /* 0x0000000107b37824 */ /* 0x000fe200078e0205 */
[----:B------:R-:W-:Y:S06]  /*1f00*/  @!P0 BRA `(.L_x_33) ;  /* 0x0000005400a08947 */ /* 0x000fec0003800000 */
[----:B------:R-:W0:Y:S01]  /*1f10*/  LDC.64 R20, c[0x0][0x5b8] ;  /* 0x00016e00ff147b82 */ /* 0x000e220000000a00 */
[----:B------:R-:W-:-:S07]  /*1f20*/  ULDC.64 UR4, c[0x0][0x5c0] ;  /* 0x0001700000047ab9 */ /* 0x000fce0000000a00 */
[----:B------:R-:W1:Y:S08]  /*1f30*/  LDC.64 R166, c[0x0][0x5b0] ;  /* 0x00016c00ffa67b82 */ /* 0x000e700000000a00 */
[----:B------:R-:W2:Y:S01]  /*1f40*/  LDC.64 R14, c[0x0][0x5a8] ;  /* 0x00016a00ff0e7b82 */ /* 0x000ea20000000a00 */
[-C--:B0-----:R-:W-:Y:S02]  /*1f50*/  IMAD R7, R165, R20.reuse, RZ ;  /* 0x00000014a5077224 */ /* 0x081fe400078e02ff */
[----:B------:R-:W-:-:S04]  /*1f60*/  IMAD.WIDE.U32 R4, R2, R20, R8 ;  /* 0x0000001402047225 */ /* 0x000fc800078e0008 */
[----:B------:R-:W-:Y:S01]  /*1f70*/  IMAD R175, R2, R21, R7 ;  /* 0x0000001502af7224 */ /* 0x000fe200078e0207 */
[----:B------:R-:W-:Y:S01]  /*1f80*/  IADD3 R164, P0, R12, R4, RZ ;  /* 0x000000040ca47210 */ /* 0x000fe20007f1e0ff */
[----:B-1----:R-:W-:-:S03]  /*1f90*/  IMAD R4, R163, R166, RZ ;  /* 0x000000a6a3047224 */ /* 0x002fc600078e02ff */
[----:B------:R-:W-:Y:S01]  /*1fa0*/  IADD3.X R165, R13, R5, R175, P0, !PT ;  /* 0x000000050da57210 */ /* 0x000fe200007fe4af */
[C---:B------:R-:W-:Y:S02]  /*1fb0*/  IMAD R177, R162.reuse, R167, R4 ;  /* 0x000000a7a2b17224 */ /* 0x040fe400078e0204 */
[----:B------:R-:W-:-:S04]  /*1fc0*/  IMAD.WIDE.U32 R4, R162, R166, R164 ;  /* 0x000000a6a2047225 */ /* 0x000fc800078e00a4 */
[----:B------:R-:W-:Y:S01]  /*1fd0*/  IMAD.IADD R5, R5, 0x1, R177 ;  /* 0x0000000105057824 */ /* 0x000fe200078e02b1 */
[----:B--2---:R-:W-:-:S04]  /*1fe0*/  LEA R168, P0, R4, R14, 0x1 ;  /* 0x0000000e04a87211 */ /* 0x004fc800078008ff */
[----:B------:R-:W-:-:S05]  /*1ff0*/  LEA.HI.X R169, R4, R15, R5, 0x1, P0 ;  /* 0x0000000f04a97211 */ /* 0x000fca00000f0c05 */
[----:B------:R0:W2:Y:S01]  /*2000*/  @P1 LDG.E.LTC128B.U16 R19, desc[UR36][R168.64] ;  /* 0x00000024a8131981 */ /* 0x0000a2000c1e1520 */
[----:B------:R-:W-:Y:S01]  /*2010*/  IMAD.WIDE.U32 R4, R162, R166, R12 ;  /* 0x000000a6a2047225 */ /* 0x000fe200078e000c */
[----:B------:R-:W-:Y:S02]  /*2020*/  BSSY B1, `(.L_x_34) ;  /* 0x0000014000017945 */ /* 0x000fe40003800000 */
[----:B------:R-:W-:-:S04]  /*2030*/  IADD3 R170, P0, R8, R4, RZ ;  /* 0x0000000408aa7210 */ /* 0x000fc80007f1e0ff */
[----:B------:R-:W-:Y:S01]  /*2040*/  IADD3.X R171, R9, R177, R5, P0, !PT ;  /* 0x000000b109ab7210 */ /* 0x000fe200007fe405 */
[----:B0-----:R-:W-:Y:S01]  /*2050*/  IMAD.SHL.U32 R168, R166, 0x8, RZ ;  /* 0x00000008a6a87824 */ /* 0x001fe200078e00ff */
[----:B------:R-:W-:Y:S02]  /*2060*/  LEA R4, P0, R6, UR4, 0x1 ;  /* 0x0000000406047c11 */ /* 0x000fe4000f8008ff */
[----:B------:R-:W-:Y:S01]  /*2070*/  SHF.L.U64.HI R169, R166, 0x3, R167 ;  /* 0x00000003a6a97819 */ /* 0x000fe200000102a7 */
[----:B------:R-:W-:Y:S01]  /*2080*/  IMAD.WIDE.U32 R170, R2, R20, R170 ;  /* 0x0000001402aa7225 */ /* 0x000fe200078e00aa */
[----:B------:R-:W-:Y:S02]  /*2090*/  LEA.HI.X R5, R6, UR5, R179, 0x1, P0 ;  /* 0x0000000506057c11 */ /* 0x000fe400080f0cb3 */
[----:B------:R-:W-:Y:S02]  /*20a0*/  ISETP.GT.AND P0, PT, R0, 0x1, PT ;  /* 0x000000010000780c */ /* 0x000fe40003f04270 */
[----:B------:R-:W-:-:S02]  /*20b0*/  LEA R6, P4, R170, R14, 0x1 ;  /* 0x0000000eaa067211 */ /* 0x000fc400078808ff */
[----:B------:R-:W-:Y:S01]  /*20c0*/  ISETP.GT.AND P3, PT, R3, RZ, P0 ;  /* 0x000000ff0300720c */ /* 0x000fe20000764270 */
[----:B--2---:R-:W-:-:S04]  /*20d0*/  IMAD.U32 R7, R19, 0x10000, RZ ;  /* 0x0001000013077824 */ /* 0x004fc800078e00ff */
[----:B------:R-:W-:-:S04]  /*20e0*/  FMUL R7, R7, R152 ;  /* 0x0000009807077220 */ /* 0x000fc80000400000 */
[----:B------:R-:W-:-:S05]  /*20f0*/  FFMA R7, R24, R153, R7 ;  /* 0x0000009918077223 */ /* 0x000fca0000000007 */
[----:B------:R-:W-:Y:S01]  /*2100*/  F2FP.BF16.F32.PACK_AB R21, RZ, R7 ;  /* 0x00000007ff15723e */ /* 0x000fe200000010ff */
[----:B------:R-:W-:-:S04]  /*2110*/  IMAD.IADD R7, R175, 0x1, R171 ;  /* 0x00000001af077824 */ /* 0x000fc800078e02ab */
[----:B------:R0:W-:Y:S01]  /*2120*/  @P1 STG.E.U16 desc[UR36][R4.64], R21 ;  /* 0x0000001504001986 */ /* 0x0001e2000c101524 */
[----:B------:R-:W-:Y:S01]  /*2130*/  LEA.HI.X R7, R170, R15, R7, 0x1, P4 ;  /* 0x0000000faa077211 */ /* 0x000fe200020f0c07 */
[----:B------:R-:W-:Y:S06]  /*2140*/  @!P3 BRA `(.L_x_35) ;  /* 0x000000000004b947 */ /* 0x000fec0003800000 */
[----:B------:R1:W5:Y:S02]  /*2150*/  LDG.E.LTC128B.U16 R19, desc[UR36][R6.64+0x2] ;  /* 0x0000022406137981 */ /* 0x000364000c1e1520 */
.L_x_35:
[----:B------:R-:W-:Y:S05]  /*2160*/  BSYNC B1 ;  /* 0x0000000000017941 */ /* 0x000fea0003800000 */
.L_x_34:
[----:B0----5:R-:W-:Y:S01]  /*2170*/  IMAD.U32 R21, R19, 0x10000, RZ ;  /* 0x0001000013157824 */ /* 0x021fe200078e00ff */
[----:B------:R-:W-:Y:S01]  /*2180*/  ISETP.GT.AND P2, PT, R3, 0x8, P2 ;  /* 0x000000080300780c */ /* 0x000fe20001744270 */
[----:B------:R-:W-:-:S04]  /*2190*/  IMAD.WIDE.U32 R168, R162, R166, R168 ;  /* 0x000000a6a2a87225 */ /* 0x000fc800078e00a8 */
[----:B------:R-:W-:Y:S01]  /*21a0*/  FMUL R22, R21, R152 ;  /* 0x0000009815167220 */ /* 0x000fe20000400000 */
[----:B------:R-:W-:Y:S01]  /*21b0*/  IMAD.IADD R177, R177, 0x1, R169 ;  /* 0x00000001b1b17824 */ /* 0x000fe200078e02a9 */
[----:B------:R-:W-:Y:S02]  /*21c0*/  IADD3 R21, P1, R164, R168, RZ ;  /* 0x000000a8a4157210 */ /* 0x000fe40007f3e0ff */
[----:B------:R-:W-:-:S03]  /*21d0*/  FFMA R22, R25, R153, R22 ;  /* 0x0000009919167223 */ /* 0x000fc60000000016 */
[----:B------:R-:W-:Y:S01]  /*21e0*/  IMAD.X R164, R177, 0x1, R165, P1 ;  /* 0x00000001b1a47824 */ /* 0x000fe200008e06a5 */
[C---:B------:R-:W-:Y:S02]  /*21f0*/  LEA R24, P1, R21.reuse, R14, 0x1 ;  /* 0x0000000e15187211 */ /* 0x040fe400078208ff */
[----:B------:R-:W-:Y:S02]  /*2200*/  F2FP.BF16.F32.PACK_AB R22, RZ, R22 ;  /* 0x00000016ff16723e */ /* 0x000fe400000010ff */
[----:B------:R-:W-:Y:S02]  /*2210*/  LEA.HI.X R25, R21, R15, R164, 0x1, P1 ;  /* 0x0000000f15197211 */ /* 0x000fe400008f0ca4 */
[----:B------:R-:W-:Y:S02]  /*2220*/  PRMT R21, R22, 0x7610, R21 ;  /* 0x0000761016157816 */ /* 0x000fe40000000015 */
[----:B------:R-:W-:-:S03]  /*2230*/  PRMT R22, R19, 0x7610, R22 ;  /* 0x0000761013167816 */ /* 0x000fc60000000016 */
[----:B------:R0:W-:Y:S04]  /*2240*/  @P3 STG.E.U16 desc[UR36][R4.64+0x2], R21 ;  /* 0x0000021504003986 */ /* 0x0001e8000c101524 */
[----:B------:R-:W2:Y:S01]  /*2250*/  @P2 LDG.E.LTC128B.U16 R22, desc[UR36][R24.64] ;  /* 0x0000002418162981 */ /* 0x000ea2000c1e1520 */
[----:B------:R-:W-:Y:S01]  /*2260*/  IADD3 R8, P1, P3, R8, R168, R12 ;  /* 0x000000a808087210 */ /* 0x000fe20007b3e00c */
[----:B------:R-:W-:Y:S01]  /*2270*/  BSSY B1, `(.L_x_36) ;  /* 0x0000011000017945 */ /* 0x000fe20003800000 */
[C---:B------:R-:W-:Y:S02]  /*2280*/  SHF.L.U64.HI R11, R10.reuse, 0x4, R11 ;  /* 0x000000040a0b7819 */ /* 0x040fe4000001020b */
[----:B------:R-:W-:Y:S02]  /*2290*/  IADD3.X R9, R9, R177, R13, P1, P3 ;  /* 0x000000b109097210 */ /* 0x000fe40000fe640d */
[----:B------:R-:W-:-:S02]  /*22a0*/  LEA R10, P1, R10, R4, 0x4 ;  /* 0x000000040a0a7211 */ /* 0x000fc400078220ff */
[----:B------:R-:W-:Y:S01]  /*22b0*/  ISETP.GT.AND P0, PT, R3, 0x8, P0 ;  /* 0x000000080300780c */ /* 0x000fe20000704270 */
[----:B0-----:R-:W-:-:S04]  /*22c0*/  IMAD.WIDE.U32 R20, R2, R20, R8 ;  /* 0x0000001402147225 */ /* 0x001fc800078e0008 */
[----:B------:R-:W-:Y:S01]  /*22d0*/  IMAD.X R11, R11, 0x1, R5, P1 ;  /* 0x000000010b0b7824 */ /* 0x000fe200008e0605 */
[----:B------:R-:W-:Y:S01]  /*22e0*/  LEA R8, P3, R20, R14, 0x1 ;  /* 0x0000000e14087211 */ /* 0x000fe200078608ff */
[----:B------:R-:W-:-:S05]  /*22f0*/  IMAD.IADD R2, R175, 0x1, R21 ;  /* 0x00000001af027824 */ /* 0x000fca00078e0215 */
[----:B------:R-:W-:Y:S01]  /*2300*/  LEA.HI.X R9, R20, R15, R2, 0x1, P3 ;  /* 0x0000000f14097211 */ /* 0x000fe200018f0c02 */
[----:B--2---:R-:W-:-:S04]  /*2310*/  IMAD.U32 R19, R22, 0x10000, RZ ;  /* 0x0001000016137824 */ /* 0x004fc800078e00ff */
[----:B------:R-:W-:-:S04]  /*2320*/  FMUL R19, R19, R152 ;  /* 0x0000009813137220 */ /* 0x000fc80000400000 */
[----:B------:R-:W-:-:S05]  /*2330*/  FFMA R19, R26, R153, R19 ;  /* 0x000000991a137223 */ /* 0x000fca0000000013 */
[----:B------:R-:W-:-:S05]  /*2340*/  F2FP.BF16.F32.PACK_AB R19, RZ, R19 ;  /* 0x00000013ff13723e */ /* 0x000fca00000010ff */
[----:B------:R0:W-:Y:S01]  /*2350*/  @P2 STG.E.U16 desc[UR36][R10.64], R19 ;  /* 0x000000130a002986 */ /* 0x0001e2000c101524 */
[----:B------:R-:W-:Y:S05]  /*2360*/  @!P0 BRA `(.L_x_37) ;  /* 0x0000000000048947 */ /* 0x000fea0003800000 */
[----:B------:R2:W5:Y:S02]  /*2370*/  LDG.E.LTC128B.U16 R22, desc[UR36][R8.64+0x2] ;  /* 0x0000022408167981 */ /* 0x000564000c1e1520 */
.L_x_37:
[----:B------:R-:W-:Y:S05]  /*2380*/  BSYNC B1 ;  /* 0x0000000000017941 */ /* 0x000fea0003800000 */
.L_x_36:
[----:B-----5:R-:W-:Y:S01]  /*2390*/  IMAD.U32 R13, R22, 0x10000, RZ ;  /* 0x00010000160d7824 */ /* 0x020fe200078e00ff */
[----:B------:R-:W-:Y:S01]  /*23a0*/  ISETP.GT.AND P1, PT, R0, 0x8, PT ;  /* 0x000000080000780c */ /* 0x000fe20003f24270 */
[----:B------:R-:W-:Y:S02]  /*23b0*/  BSSY B1, `(.L_x_38) ;  /* 0x0000008000017945 */ /* 0x000fe40003800000 */
[----:B------:R-:W-:Y:S01]  /*23c0*/  FMUL R2, R13, R152 ;  /* 0x000000980d027220 */ /* 0x000fe20000400000 */
[----:B------:R-:W-:-:S03]  /*23d0*/  ISETP.GT.AND P2, PT, R3, RZ, P1 ;  /* 0x000000ff0300720c */ /* 0x000fc60000f44270 */
[----:B------:R-:W-:-:S05]  /*23e0*/  FFMA R2, R27, R153, R2 ;  /* 0x000000991b027223 */ /* 0x000fca0000000002 */
[----:B------:R-:W-:-:S05]  /*23f0*/  F2FP.BF16.F32.PACK_AB R2, RZ, R2 ;  /* 0x00000002ff02723e */ /* 0x000fca00000010ff */
[----:B------:R3:W-:Y:S01]  /*2400*/  @P0 STG.E.U16 desc[UR36][R10.64+0x2], R2 ;  /* 0x000002020a000986 */ /* 0x0007e2000c101524 */
[----:B------:R-:W-:Y:S05]  /*2410*/  @!P2 BRA `(.L_x_39) ;  /* 0x000000000004a947 */ /* 0x000fea0003800000 */
[----:B------:R4:W5:Y:S02]  /*2420*/  LDG.E.LTC128B.U16 R22, desc[UR36][R6.64+0x10] ;  /* 0x0000102406167981 */ /* 0x000964000c1e1520 */
.L_x_39:
[----:B------:R-:W-:Y:S05]  /*2430*/  BSYNC B1 ;  /* 0x0000000000017941 */ /* 0x000fea0003800000 */
.L_x_38:
        /* <DEDUP_REMOVED lines=10> */
.L_x_41:
[----:B------:R-:W-:Y:S05]  /*24e0*/  BSYNC B1 ;  /* 0x0000000000017941 */ /* 0x000fea0003800000 */
.L_x_40:
[----:B0----5:R-:W-:Y:S01]  /*24f0*/  IMAD.U32 R13, R22, 0x10000, RZ ;  /* 0x00010000160d7824 */ /* 0x021fe200078e00ff */
[----:B------:R-:W-:Y:S01]  /*2500*/  ISETP.GT.AND P1, PT, R3, 0x8, P1 ;  /* 0x000000080300780c */ /* 0x000fe20000f24270 */
[----:B------:R-:W-:Y:S02]  /*2510*/  BSSY B1, `(.L_x_42) ;  /* 0x0000007000017945 */ /* 0x000fe40003800000 */
[----:B---3--:R-:W-:-:S04]  /*2520*/  FMUL R2, R13, R152 ;  /* 0x000000980d027220 */ /* 0x008fc80000400000 */
[----:B------:R-:W-:-:S05]  /*2530*/  FFMA R2, R29, R153, R2 ;  /* 0x000000991d027223 */ /* 0x000fca0000000002 */
[----:B------:R-:W-:-:S05]  /*2540*/  F2FP.BF16.F32.PACK_AB R2, RZ, R2 ;  /* 0x00000002ff02723e */ /* 0x000fca00000010ff */
[----:B------:R0:W-:Y:S01]  /*2550*/  @P3 STG.E.U16 desc[UR36][R4.64+0x12], R2 ;  /* 0x0000120204003986 */ /* 0x0001e2000c101524 */
[----:B------:R-:W-:Y:S05]  /*2560*/  @!P1 BRA `(.L_x_43) ;  /* 0x0000000000049947 */ /* 0x000fea0003800000 */
[----:B------:R3:W5:Y:S02]  /*2570*/  LDG.E.LTC128B.U16 R22, desc[UR36][R8.64+0x10] ;  /* 0x0000102408167981 */ /* 0x000764000c1e1520 */
.L_x_43:
[----:B------:R-:W-:Y:S05]  /*2580*/  BSYNC B1 ;  /* 0x0000000000017941 */ /* 0x000fea0003800000 */
.L_x_42:
[----:B-----5:R-:W-:Y:S01]  /*2590*/  IMAD.U32 R13, R22, 0x10000, RZ ;  /* 0x00010000160d7824 */ /* 0x020fe200078e00ff */
[----:B------:R-:W-:Y:S01]  /*25a0*/  ISETP.GT.AND P0, PT, R3, 0x8, P0 ;  /* 0x000000080300780c */ /* 0x000fe20000704270 */
[----:B------:R-:W-:Y:S02]  /*25b0*/  BSSY B1, `(.L_x_44) ;  /* 0x0000007000017945 */ /* 0x000fe40003800000 */
[----:B------:R-:W-:-:S04]  /*25c0*/  FMUL R13, R13, R152 ;  /* 0x000000980d0d7220 */ /* 0x000fc80000400000 */
[----:B------:R-:W-:-:S05]  /*25d0*/  FFMA R13, R30, R153, R13 ;  /* 0x000000991e0d7223 */ /* 0x000fca000000000d */
[----:B------:R-:W-:-:S05]  /*25e0*/  F2FP.BF16.F32.PACK_AB R13, RZ, R13 ;  /* 0x0000000dff0d723e */ /* 0x000fca00000010ff */
[----:B------:R0:W-:Y:S01]  /*25f0*/  @P1 STG.E.U16 desc[UR36][R10.64+0x10], R13 ;  /* 0x0000100d0a001986 */ /* 0x0001e2000c101524 */
[----:B------:R-:W-:Y:S05]  /*2600*/  @!P0 BRA `(.L_x_45) ;  /* 0x0000000000048947 */ /* 0x000fea0003800000 */
[----:B------:R0:W5:Y:S02]  /*2610*/  LDG.E.LTC128B.U16 R22, desc[UR36][R8.64+0x12] ;  /* 0x0000122408167981 */ /* 0x000164000c1e1520 */
.L_x_45:
[----:B------:R-:W-:Y:S05]  /*2620*/  BSYNC B1 ;  /* 0x0000000000017941 */ /* 0x000fea0003800000 */
.L_x_44:
[----:B0----5:R-:W-:Y:S01]  /*2630*/  IMAD.U32 R13, R22, 0x10000, RZ ;  /* 0x00010000160d7824 */ /* 0x021fe200078e00ff */
        /* <DEDUP_REMOVED lines=9> */
.L_x_47:
[----:B------:R-:W-:Y:S05]  /*26d0*/  BSYNC B1 ;  /* 0x0000000000017941 */ /* 0x000fea0003800000 */
.L_x_46:
        /* <DEDUP_REMOVED lines=10> */
.L_x_49:
[----:B------:R-:W-:Y:S05]  /*2780*/  BSYNC B1 ;  /* 0x0000000000017941 */ /* 0x000fea0003800000 */
.L_x_48:
[----:B0----5:R-:W-:Y:S01]  /*2790*/  IMAD.U32 R13, R22, 0x10000, RZ ;  /* 0x00010000160d7824 */ /* 0x021fe200078e00ff */
        /* <DEDUP_REMOVED lines=8> */
.L_x_51:
[----:B------:R-:W-:Y:S05]  /*2820*/  BSYNC B1 ;  /* 0x0000000000017941 */ /* 0x000fea0003800000 */
.L_x_50:
        /* <DEDUP_REMOVED lines=9> */
.L_x_53:
[----:B------:R-:W-:Y:S05]  /*28c0*/  BSYNC B1 ;  /* 0x0000000000017941 */ /* 0x000fea0003800000 */
.L_x_52:
        /* <DEDUP_REMOVED lines=10> */
.L_x_55:
[----:B------:R-:W-:Y:S05]  /*2970*/  BSYNC B1 ;  /* 0x0000000000017941 */ /* 0x000fea0003800000 */
.L_x_54:
        /* <DEDUP_REMOVED lines=10> */
.L_x_57:
[----:B------:R-:W-:Y:S05]  /*2a20*/  BSYNC B1 ;  /* 0x0000000000017941 */ /* 0x000fea0003800000 */
.L_x_56:
        /* <DEDUP_REMOVED lines=9> */
.L_x_59:
[----:B------:R-:W-:Y:S05]  /*2ac0*/  BSYNC B1 ;  /* 0x0000000000017941 */ /* 0x000fea0003800000 */
.L_x_58:
        /* <DEDUP_REMOVED lines=9> */
.L_x_61:
[----:B------:R-:W-:Y:S05]  /*2b60*/  BSYNC B1 ;  /* 0x0000000000017941 */ /* 0x000fea0003800000 */
.L_x_60:
        /* <DEDUP_REMOVED lines=10> */
.L_x_63:
[----:B------:R-:W-:Y:S05]  /*2c10*/  BSYNC B1 ;  /* 0x0000000000017941 */ /* 0x000fea0003800000 */
.L_x_62:
        /* <DEDUP_REMOVED lines=10> */
.L_x_65:
[----:B------:R-:W-:Y:S05]  /*2cc0*/  BSYNC B1 ;  /* 0x0000000000017941 */ /* 0x000fea0003800000 */
.L_x_64:
        /* <DEDUP_REMOVED lines=9> */
.L_x_67:
[----:B------:R-:W-:Y:S05]  /*2d60*/  BSYNC B1 ;  /* 0x0000000000017941 */ /* 0x000fea0003800000 */
.L_x_66:
        /* <DEDUP_REMOVED lines=9> */
.L_x_69:
[----:B------:R-:W-:Y:S05]  /*2e00*/  BSYNC B1 ;  /* 0x0000000000017941 */ /* 0x000fea0003800000 */
.L_x_68:
        /* <DEDUP_REMOVED lines=10> */
.L_x_71:
[----:B------:R-:W-:Y:S05]  /*2eb0*/  BSYNC B1 ;  /* 0x0000000000017941 */ /* 0x000fea0003800000 */
.L_x_70:
        /* <DEDUP_REMOVED lines=10> */
.L_x_73:
[----:B------:R-:W-:Y:S05]  /*2f60*/  BSYNC B1 ;  /* 0x0000000000017941 */ /* 0x000fea0003800000 */
.L_x_72:
        /* <DEDUP_REMOVED lines=9> */
.L_x_75:
[----:B------:R-:W-:Y:S05]  /*3000*/  BSYNC B1 ;  /* 0x0000000000017941 */ /* 0x000fea0003800000 */
.L_x_74:
        /* <DEDUP_REMOVED lines=9> */
.L_x_77:
[----:B------:R-:W-:Y:S05]  /*30a0*/  BSYNC B1 ;  /* 0x0000000000017941 */ /* 0x000fea0003800000 */
.L_x_76:
        /* <DEDUP_REMOVED lines=10> */
.L_x_79:
[----:B------:R-:W-:Y:S05]  /*3150*/  BSYNC B1 ;  /* 0x0000000000017941 */ /* 0x000fea0003800000 */
.L_x_78:
        /* <DEDUP_REMOVED lines=10> */
.L_x_81:
[----:B------:R-:W-:Y:S05]  /*3200*/  BSYNC B1 ;  /* 0x0000000000017941 */ /* 0x000fea0003800000 */
.L_x_80:
        /* <DEDUP_REMOVED lines=9> */
.L_x_83:
[----:B------:R-:W-:Y:S05]  /*32a0*/  BSYNC B1 ;  /* 0x0000000000017941 */ /* 0x000fea0003800000 */
.L_x_82:
        /* <DEDUP_REMOVED lines=9> */
.L_x_85:
[----:B------:R-:W-:Y:S05]  /*3340*/  BSYNC B1 ;  /* 0x0000000000017941 */ /* 0x000fea0003800000 */
.L_x_84:
        /* <DEDUP_REMOVED lines=10> */
.L_x_87:
[----:B------:R-:W-:Y:S05]  /*33f0*/  BSYNC B1 ;  /* 0x0000000000017941 */ /* 0x000fea0003800000 */
.L_x_86:
        /* <DEDUP_REMOVED lines=10> */
.L_x_89:
[----:B------:R-:W-:Y:S05]  /*34a0*/  BSYNC B1 ;  /* 0x0000000000017941 */ /* 0x000fea0003800000 */
.L_x_88:
        /* <DEDUP_REMOVED lines=9> */
.L_x_91:
[----:B------:R-:W-:Y:S05]  /*3540*/  BSYNC B1 ;  /* 0x0000000000017941 */ /* 0x000fea0003800000 */
.L_x_90:
        /* <DEDUP_REMOVED lines=9> */
.L_x_93:
[----:B------:R-:W-:Y:S05]  /*35e0*/  BSYNC B1 ;  /* 0x0000000000017941 */ /* 0x000fea0003800000 */
.L_x_92:
        /* <DEDUP_REMOVED lines=10> */
.L_x_95:
[----:B------:R-:W-:Y:S05]  /*3690*/  BSYNC B1 ;  /* 0x0000000000017941 */ /* 0x000fea0003800000 */
.L_x_94:
        /* <DEDUP_REMOVED lines=10> */
.L_x_97:
[----:B------:R-:W-:Y:S05]  /*3740*/  BSYNC B1 ;  /* 0x0000000000017941 */ /* 0x000fea0003800000 */
.L_x_96:
        /* <DEDUP_REMOVED lines=9> */
.L_x_99:
[----:B------:R-:W-:Y:S05]  /*37e0*/  BSYNC B1 ;  /* 0x0000000000017941 */ /* 0x000fea0003800000 */
.L_x_98:
        /* <DEDUP_REMOVED lines=9> */
.L_x_101:
[----:B------:R-:W-:Y:S05]  /*3880*/  BSYNC B1 ;  /* 0x0000000000017941 */ /* 0x000fea0003800000 */
.L_x_100:
        /* <DEDUP_REMOVED lines=10> */
.L_x_103:
[----:B------:R-:W-:Y:S05]  /*3930*/  BSYNC B1 ;  /* 0x0000000000017941 */ /* 0x000fea0003800000 */
.L_x_102:
        /* <DEDUP_REMOVED lines=10> */
.L_x_105:
[----:B------:R-:W-:Y:S05]  /*39e0*/  BSYNC B1 ;  /* 0x0000000000017941 */ /* 0x000fea0003800000 */
.L_x_104:
        /* <DEDUP_REMOVED lines=9> */
.L_x_107:
[----:B------:R-:W-:Y:S05]  /*3a80*/  BSYNC B1 ;  /* 0x0000000000017941 */ /* 0x000fea0003800000 */
.L_x_106:
        /* <DEDUP_REMOVED lines=9> */
.L_x_109:
[----:B------:R-:W-:Y:S05]  /*3b20*/  BSYNC B1 ;  /* 0x0000000000017941 */ /* 0x000fea0003800000 */
.L_x_108:
        /* <DEDUP_REMOVED lines=10> */
.L_x_111:
[----:B------:R-:W-:Y:S05]  /*3bd0*/  BSYNC B1 ;  /* 0x0000000000017941 */ /* 0x000fea0003800000 */
.L_x_110:
        /* <DEDUP_REMOVED lines=10> */
.L_x_113:
[----:B------:R-:W-:Y:S05]  /*3c80*/  BSYNC B1 ;  /* 0x0000000000017941 */ /* 0x000fea0003800000 */
.L_x_112:
        /* <DEDUP_REMOVED lines=9> */
.L_x_115:
[----:B------:R-:W-:Y:S05]  /*3d20*/  BSYNC B1 ;  /* 0x0000000000017941 */ /* 0x000fea0003800000 */
.L_x_114:
        /* <DEDUP_REMOVED lines=9> */
.L_x_117:
[----:B------:R-:W-:Y:S05]  /*3dc0*/  BSYNC B1 ;  /* 0x0000000000017941 */ /* 0x000fea0003800000 */
.L_x_116:
        /* <DEDUP_REMOVED lines=10> */
.L_x_119:
[----:B------:R-:W-:Y:S05]  /*3e70*/  BSYNC B1 ;  /* 0x0000000000017941 */ /* 0x000fea0003800000 */
.L_x_118:
        /* <DEDUP_REMOVED lines=10> */
.L_x_121:
[----:B------:R-:W-:Y:S05]  /*3f20*/  BSYNC B1 ;  /* 0x0000000000017941 */ /* 0x000fea0003800000 */
.L_x_120:
        /* <DEDUP_REMOVED lines=9> */
.L_x_123:
[----:B------:R-:W-:Y:S05]  /*3fc0*/  BSYNC B1 ;  /* 0x0000000000017941 */ /* 0x000fea0003800000 */
.L_x_122:
        /* <DEDUP_REMOVED lines=9> */
.L_x_125:
[----:B------:R-:W-:Y:S05]  /*4060*/  BSYNC B1 ;  /* 0x0000000000017941 */ /* 0x000fea0003800000 */
.L_x_124:
        /* <DEDUP_REMOVED lines=10> */
.L_x_127:
[----:B------:R-:W-:Y:S05]  /*4110*/  BSYNC B1 ;  /* 0x0000000000017941 */ /* 0x000fea0003800000 */
.L_x_126:
        /* <DEDUP_REMOVED lines=10> */
.L_x_129:
[----:B------:R-:W-:Y:S05]  /*41c0*/  BSYNC B1 ;  /* 0x0000000000017941 */ /* 0x000fea0003800000 */
.L_x_128:
        /* <DEDUP_REMOVED lines=9> */
.L_x_131:
[----:B------:R-:W-:Y:S05]  /*4260*/  BSYNC B1 ;  /* 0x0000000000017941 */ /* 0x000fea0003800000 */
.L_x_130:
        /* <DEDUP_REMOVED lines=9> */
.L_x_133:
[----:B------:R-:W-:Y:S05]  /*4300*/  BSYNC B1 ;  /* 0x0000000000017941 */ /* 0x000fea0003800000 */
.L_x_132:
        /* <DEDUP_REMOVED lines=10> */
.L_x_135:
[----:B------:R-:W-:Y:S05]  /*43b0*/  BSYNC B1 ;  /* 0x0000000000017941 */ /* 0x000fea0003800000 */
.L_x_134:
        /* <DEDUP_REMOVED lines=10> */
.L_x_137:
[----:B------:R-:W-:Y:S05]  /*4460*/  BSYNC B1 ;  /* 0x0000000000017941 */ /* 0x000fea0003800000 */
.L_x_136:
        /* <DEDUP_REMOVED lines=9> */
.L_x_139:
[----:B------:R-:W-:Y:S05]  /*4500*/  BSYNC B1 ;  /* 0x0000000000017941 */ /* 0x000fea0003800000 */
.L_x_138:
        /* <DEDUP_REMOVED lines=9> */
.L_x_141:
[----:B------:R-:W-:Y:S05]  /*45a0*/  BSYNC B1 ;  /* 0x0000000000017941 */ /* 0x000fea0003800000 */
.L_x_140:
        /* <DEDUP_REMOVED lines=10> */
.L_x_143:
[----:B------:R-:W-:Y:S05]  /*4650*/  BSYNC B1 ;  /* 0x0000000000017941 */ /* 0x000fea0003800000 */
.L_x_142:
        /* <DEDUP_REMOVED lines=10> */
.L_x_145:
[----:B------:R-:W-:Y:S05]  /*4700*/  BSYNC B1 ;  /* 0x0000000000017941 */ /* 0x000fea0003800000 */
.L_x_144:
        /* <DEDUP_REMOVED lines=9> */
.L_x_147:
[----:B------:R-:W-:Y:S05]  /*47a0*/  BSYNC B1 ;  /* 0x0000000000017941 */ /* 0x000fea0003800000 */
.L_x_146:
        /* <DEDUP_REMOVED lines=9> */
.L_x_149:
[----:B------:R-:W-:Y:S05]  /*4840*/  BSYNC B1 ;  /* 0x0000000000017941 */ /* 0x000fea0003800000 */
.L_x_148:
        /* <DEDUP_REMOVED lines=10> */
.L_x_151:
[----:B------:R-:W-:Y:S05]  /*48f0*/  BSYNC B1 ;  /* 0x0000000000017941 */ /* 0x000fea0003800000 */
.L_x_150:
        /* <DEDUP_REMOVED lines=10> */
.L_x_153:
[----:B------:R-:W-:Y:S05]  /*49a0*/  BSYNC B1 ;  /* 0x0000000000017941 */ /* 0x000fea0003800000 */
.L_x_152:
        /* <DEDUP_REMOVED lines=9> */
.L_x_155:
[----:B------:R-:W-:Y:S05]  /*4a40*/  BSYNC B1 ;  /* 0x0000000000017941 */ /* 0x000fea0003800000 */
.L_x_154:
        /* <DEDUP_REMOVED lines=9> */
.L_x_157:
[----:B------:R-:W-:Y:S05]  /*4ae0*/  BSYNC B1 ;  /* 0x0000000000017941 */ /* 0x000fea0003800000 */
.L_x_156:
        /* <DEDUP_REMOVED lines=10> */
.L_x_159:
[----:B------:R-:W-:Y:S05]  /*4b90*/  BSYNC B1 ;  /* 0x0000000000017941 */ /* 0x000fea0003800000 */
.L_x_158:
        /* <DEDUP_REMOVED lines=10> */
.L_x_161:
[----:B------:R-:W-:Y:S05]  /*4c40*/  BSYNC B1 ;  /* 0x0000000000017941 */ /* 0x000fea0003800000 */
.L_x_160:
        /* <DEDUP_REMOVED lines=9> */
.L_x_163:
[----:B------:R-:W-:Y:S05]  /*4ce0*/  BSYNC B1 ;  /* 0x0000000000017941 */ /* 0x000fea0003800000 */
.L_x_162:
        /* <DEDUP_REMOVED lines=9> */
.L_x_165:
[----:B------:R-:W-:Y:S05]  /*4d80*/  BSYNC B1 ;  /* 0x0000000000017941 */ /* 0x000fea0003800000 */
.L_x_164:
        /* <DEDUP_REMOVED lines=10> */
.L_x_167:
[----:B------:R-:W-:Y:S05]  /*4e30*/  BSYNC B1 ;  /* 0x0000000000017941 */ /* 0x000fea0003800000 */
.L_x_166:
        /* <DEDUP_REMOVED lines=10> */
.L_x_169:
[----:B------:R-:W-:Y:S05]  /*4ee0*/  BSYNC B1 ;  /* 0x0000000000017941 */ /* 0x000fea0003800000 */
.L_x_168:
        /* <DEDUP_REMOVED lines=9> */
.L_x_171:
[----:B------:R-:W-:Y:S05]  /*4f80*/  BSYNC B1 ;  /* 0x0000000000017941 */ /* 0x000fea0003800000 */
.L_x_170:
        /* <DEDUP_REMOVED lines=9> */
.L_x_173:
[----:B------:R-:W-:Y:S05]  /*5020*/  BSYNC B1 ;  /* 0x0000000000017941 */ /* 0x000fea0003800000 */
.L_x_172:
        /* <DEDUP_REMOVED lines=10> */
.L_x_175:
[----:B------:R-:W-:Y:S05]  /*50d0*/  BSYNC B1 ;  /* 0x0000000000017941 */ /* 0x000fea0003800000 */
.L_x_174:
        /* <DEDUP_REMOVED lines=10> */
.L_x_177:
[----:B------:R-:W-:Y:S05]  /*5180*/  BSYNC B1 ;  /* 0x0000000000017941 */ /* 0x000fea0003800000 */
.L_x_176:
        /* <DEDUP_REMOVED lines=9> */
.L_x_179:
[----:B------:R-:W-:Y:S05]  /*5220*/  BSYNC B1 ;  /* 0x0000000000017941 */ /* 0x000fea0003800000 */
.L_x_178:
        /* <DEDUP_REMOVED lines=9> */
.L_x_181:
[----:B------:R-:W-:Y:S05]  /*52c0*/  BSYNC B1 ;  /* 0x0000000000017941 */ /* 0x000fea0003800000 */
.L_x_180:
        /* <DEDUP_REMOVED lines=10> */
.L_x_183:
[----:B------:R-:W-:Y:S05]  /*5370*/  BSYNC B1 ;  /* 0x0000000000017941 */ /* 0x000fea0003800000 */
.L_x_182:
        /* <DEDUP_REMOVED lines=10> */
.L_x_185:
[----:B------:R-:W-:Y:S05]  /*5420*/  BSYNC B1 ;  /* 0x0000000000017941 */ /* 0x000fea0003800000 */
.L_x_184:
        /* <DEDUP_REMOVED lines=9> */
.L_x_187:
[----:B------:R-:W-:Y:S05]  /*54c0*/  BSYNC B1 ;  /* 0x0000000000017941 */ /* 0x000fea0003800000 */
.L_x_186:
        /* <DEDUP_REMOVED lines=9> */
.L_x_189:
[----:B------:R-:W-:Y:S05]  /*5560*/  BSYNC B1 ;  /* 0x0000000000017941 */ /* 0x000fea0003800000 */
.L_x_188:
        /* <DEDUP_REMOVED lines=10> */
.L_x_191:
[----:B------:R-:W-:Y:S05]  /*5610*/  BSYNC B1 ;  /* 0x0000000000017941 */ /* 0x000fea0003800000 */
.L_x_190:
        /* <DEDUP_REMOVED lines=10> */
.L_x_193:
[----:B------:R-:W-:Y:S05]  /*56c0*/  BSYNC B1 ;  /* 0x0000000000017941 */ /* 0x000fea0003800000 */
.L_x_192:
        /* <DEDUP_REMOVED lines=9> */
.L_x_195:
[----:B------:R-:W-:Y:S05]  /*5760*/  BSYNC B1 ;  /* 0x0000000000017941 */ /* 0x000fea0003800000 */
.L_x_194:
        /* <DEDUP_REMOVED lines=9> */
.L_x_197:
[----:B------:R-:W-:Y:S05]  /*5800*/  BSYNC B1 ;  /* 0x0000000000017941 */ /* 0x000fea0003800000 */
.L_x_196:
        /* <DEDUP_REMOVED lines=10> */
.L_x_199:
[----:B------:R-:W-:Y:S05]  /*58b0*/  BSYNC B1 ;  /* 0x0000000000017941 */ /* 0x000fea0003800000 */
.L_x_198:
        /* <DEDUP_REMOVED lines=10> */
.L_x_201:
[----:B------:R-:W-:Y:S05]  /*5960*/  BSYNC B1 ;  /* 0x0000000000017941 */ /* 0x000fea0003800000 */
.L_x_200:
        /* <DEDUP_REMOVED lines=9> */
.L_x_203:
[----:B------:R-:W-:Y:S05]  /*5a00*/  BSYNC B1 ;  /* 0x0000000000017941 */ /* 0x000fea0003800000 */
.L_x_202:
        /* <DEDUP_REMOVED lines=9> */
.L_x_205:
[----:B------:R-:W-:Y:S05]  /*5aa0*/  BSYNC B1 ;  /* 0x0000000000017941 */ /* 0x000fea0003800000 */
.L_x_204:
        /* <DEDUP_REMOVED lines=10> */
.L_x_207:
[----:B------:R-:W-:Y:S05]  /*5b50*/  BSYNC B1 ;  /* 0x0000000000017941 */ /* 0x000fea0003800000 */
.L_x_206:
        /* <DEDUP_REMOVED lines=10> */
.L_x_209:
[----:B------:R-:W-:Y:S05]  /*5c00*/  BSYNC B1 ;  /* 0x0000000000017941 */ /* 0x000fea0003800000 */
.L_x_208:
        /* <DEDUP_REMOVED lines=9> */
.L_x_211:
[----:B------:R-:W-:Y:S05]  /*5ca0*/  BSYNC B1 ;  /* 0x0000000000017941 */ /* 0x000fea0003800000 */
.L_x_210:
        /* <DEDUP_REMOVED lines=9> */
.L_x_213:
[----:B------:R-:W-:Y:S05]  /*5d40*/  BSYNC B1 ;  /* 0x0000000000017941 */ /* 0x000fea0003800000 */
.L_x_212:
        /* <DEDUP_REMOVED lines=10> */
.L_x_215:
[----:B------:R-:W-:Y:S05]  /*5df0*/  BSYNC B1 ;  /* 0x0000000000017941 */ /* 0x000fea0003800000 */
.L_x_214:
        /* <DEDUP_REMOVED lines=10> */
.L_x_217:
[----:B------:R-:W-:Y:S05]  /*5ea0*/  BSYNC B1 ;  /* 0x0000000000017941 */ /* 0x000fea0003800000 */
.L_x_216:
        /* <DEDUP_REMOVED lines=9> */
.L_x_219:
[----:B------:R-:W-:Y:S05]  /*5f40*/  BSYNC B1 ;  /* 0x0000000000017941 */ /* 0x000fea0003800000 */
.L_x_218:
        /* <DEDUP_REMOVED lines=9> */
.L_x_221:
[----:B------:R-:W-:Y:S05]  /*5fe0*/  BSYNC B1 ;  /* 0x0000000000017941 */ /* 0x000fea0003800000 */
.L_x_220:
        /* <DEDUP_REMOVED lines=10> */
.L_x_223:
[----:B------:R-:W-:Y:S05]  /*6090*/  BSYNC B1 ;  /* 0x0000000000017941 */ /* 0x000fea0003800000 */
.L_x_222:
        /* <DEDUP_REMOVED lines=10> */
.L_x_225:
[----:B------:R-:W-:Y:S05]  /*6140*/  BSYNC B1 ;  /* 0x0000000000017941 */ /* 0x000fea0003800000 */
.L_x_224:
        /* <DEDUP_REMOVED lines=9> */
.L_x_227:
[----:B------:R-:W-:Y:S05]  /*61e0*/  BSYNC B1 ;  /* 0x0000000000017941 */ /* 0x000fea0003800000 */
.L_x_226:
        /* <DEDUP_REMOVED lines=9> */
.L_x_229:
[----:B------:R-:W-:Y:S05]  /*6280*/  BSYNC B1 ;  /* 0x0000000000017941 */ /* 0x000fea0003800000 */
.L_x_228:
        /* <DEDUP_REMOVED lines=10> */
.L_x_231:
[----:B------:R-:W-:Y:S05]  /*6330*/  BSYNC B1 ;  /* 0x0000000000017941 */ /* 0x000fea0003800000 */
.L_x_230:
        /* <DEDUP_REMOVED lines=10> */
.L_x_233:
[----:B------:R-:W-:Y:S05]  /*63e0*/  BSYNC B1 ;  /* 0x0000000000017941 */ /* 0x000fea0003800000 */
.L_x_232:
        /* <DEDUP_REMOVED lines=9> */
.L_x_235:
[----:B------:R-:W-:Y:S05]  /*6480*/  BSYNC B1 ;  /* 0x0000000000017941 */ /* 0x000fea0003800000 */
.L_x_234:
        /* <DEDUP_REMOVED lines=9> */
.L_x_237:
[----:B------:R-:W-:Y:S05]  /*6520*/  BSYNC B1 ;  /* 0x0000000000017941 */ /* 0x000fea0003800000 */
.L_x_236:
        /* <DEDUP_REMOVED lines=10> */
.L_x_239:
[----:B------:R-:W-:Y:S05]  /*65d0*/  BSYNC B1 ;  /* 0x0000000000017941 */ /* 0x000fea0003800000 */
.L_x_238:
        /* <DEDUP_REMOVED lines=10> */
.L_x_241:
[----:B------:R-:W-:Y:S05]  /*6680*/  BSYNC B1 ;  /* 0x0000000000017941 */ /* 0x000fea0003800000 */
.L_x_240:
        /* <DEDUP_REMOVED lines=9> */
.L_x_243:
[----:B------:R-:W-:Y:S05]  /*6720*/  BSYNC B1 ;  /* 0x0000000000017941 */ /* 0x000fea0003800000 */
.L_x_242:
        /* <DEDUP_REMOVED lines=9> */
.L_x_245:
[----:B------:R-:W-:Y:S05]  /*67c0*/  BSYNC B1 ;  /* 0x0000000000017941 */ /* 0x000fea0003800000 */
.L_x_244:
        /* <DEDUP_REMOVED lines=10> */
.L_x_247:
[----:B------:R-:W-:Y:S05]  /*6870*/  BSYNC B1 ;  /* 0x0000000000017941 */ /* 0x000fea0003800000 */
.L_x_246:
        /* <DEDUP_REMOVED lines=10> */
.L_x_249:
[----:B------:R-:W-:Y:S05]  /*6920*/  BSYNC B1 ;  /* 0x0000000000017941 */ /* 0x000fea0003800000 */
.L_x_248:
        /* <DEDUP_REMOVED lines=9> */
.L_x_251:
[----:B------:R-:W-:Y:S05]  /*69c0*/  BSYNC B1 ;  /* 0x0000000000017941 */ /* 0x000fea0003800000 */
.L_x_250:
        /* <DEDUP_REMOVED lines=9> */
.L_x_253:
[----:B------:R-:W-:Y:S05]  /*6a60*/  BSYNC B1 ;  /* 0x0000000000017941 */ /* 0x000fea0003800000 */
.L_x_252:
        /* <DEDUP_REMOVED lines=10> */
.L_x_255:
[----:B------:R-:W-:Y:S05]  /*6b10*/  BSYNC B1 ;  /* 0x0000000000017941 */ /* 0x000fea0003800000 */
.L_x_254:
        /* <DEDUP_REMOVED lines=10> */
.L_x_257:
[----:B------:R-:W-:Y:S05]  /*6bc0*/  BSYNC B1 ;  /* 0x0000000000017941 */ /* 0x000fea0003800000 */
.L_x_256:
        /* <DEDUP_REMOVED lines=9> */
.L_x_259:
[----:B------:R-:W-:Y:S05]  /*6c60*/  BSYNC B1 ;  /* 0x0000000000017941 */ /* 0x000fea0003800000 */
.L_x_258:
        /* <DEDUP_REMOVED lines=9> */
.L_x_261:
[----:B------:R-:W-:Y:S05]  /*6d00*/  BSYNC B1 ;  /* 0x0000000000017941 */ /* 0x000fea0003800000 */
.L_x_260:
        /* <DEDUP_REMOVED lines=10> */
.L_x_263:
[----:B------:R-:W-:Y:S05]  /*6db0*/  BSYNC B1 ;  /* 0x0000000000017941 */ /* 0x000fea0003800000 */
.L_x_262:
        /* <DEDUP_REMOVED lines=10> */
.L_x_265:
[----:B------:R-:W-:Y:S05]  /*6e60*/  BSYNC B1 ;  /* 0x0000000000017941 */ /* 0x000fea0003800000 */
.L_x_264:
        /* <DEDUP_REMOVED lines=9> */
.L_x_267:
[----:B------:R-:W-:Y:S05]  /*6f00*/  BSYNC B1 ;  /* 0x0000000000017941 */ /* 0x000fea0003800000 */
.L_x_266:
        /* <DEDUP_REMOVED lines=9> */
.L_x_269:
[----:B------:R-:W-:Y:S05]  /*6fa0*/  BSYNC B1 ;  /* 0x0000000000017941 */ /* 0x000fea0003800000 */
.L_x_268:
        /* <DEDUP_REMOVED lines=10> */
.L_x_271:
[----:B------:R-:W-:Y:S05]  /*7050*/  BSYNC B1 ;  /* 0x0000000000017941 */ /* 0x000fea0003800000 */
.L_x_270:
        /* <DEDUP_REMOVED lines=10> */
.L_x_273:
[----:B------:R-:W-:Y:S05]  /*7100*/  BSYNC B1 ;  /* 0x0000000000017941 */ /* 0x000fea0003800000 */
.L_x_272:
        /* <DEDUP_REMOVED lines=9> */
.L_x_275:
[----:B------:R-:W-:Y:S05]  /*71a0*/  BSYNC B1 ;  /* 0x0000000000017941 */ /* 0x000fea0003800000 */
.L_x_274:
        /* <DEDUP_REMOVED lines=9> */
.L_x_277:
[----:B------:R-:W-:Y:S05]  /*7240*/  BSYNC B1 ;  /* 0x0000000000017941 */ /* 0x000fea0003800000 */
.L_x_276:
        /* <DEDUP_REMOVED lines=10> */
.L_x_279:
[----:B------:R-:W-:Y:S05]  /*72f0*/  BSYNC B1 ;  /* 0x0000000000017941 */ /* 0x000fea0003800000 */
.L_x_278:
        /* <DEDUP_REMOVED lines=10> */
.L_x_281:
[----:B------:R-:W-:Y:S05]  /*73a0*/  BSYNC B1 ;  /* 0x0000000000017941 */ /* 0x000fea0003800000 */
.L_x_280:
[----:B01--45:R-:W-:Y:S01]  /*73b0*/  IMAD.U32 R7, R22, 0x10000, RZ ;  /* 0x0001000016077824 */ /* 0x033fe200078e00ff */
        /* <DEDUP_REMOVED lines=8> */
.L_x_283:
[----:B------:R-:W-:Y:S05]  /*7440*/  BSYNC B1 ;  /* 0x0000000000017941 */ /* 0x000fea0003800000 */
.L_x_282:
[----:B0----5:R-:W-:Y:S01]  /*7450*/  IMAD.U32 R5, R22, 0x10000, RZ ;  /* 0x0001000016057824 */ /* 0x021fe200078e00ff */
[----:B------:R-:W-:Y:S01]  /*7460*/  ISETP.GT.AND P0, PT, R3, 0x8, P0 ;  /* 0x000000080300780c */ /* 0x000fe20000704270 */
[----:B------:R-:W-:Y:S01]  /*7470*/  @P1 IMAD.MOV.U32 R4, RZ, RZ, R10 ;  /* 0x000000ffff041224 */ /* 0x000fe200078e000a */
[----:B------:R-:W-:Y:S01]  /*7480*/  BSSY B1, `(.L_x_284) ;  /* 0x0000009000017945 */ /* 0x000fe20003800000 */
[----:B------:R-:W-:-:S04]  /*7490*/  FMUL R5, R5, R152 ;  /* 0x0000009805057220 */ /* 0x000fc80000400000 */
[----:B------:R-:W-:-:S05]  /*74a0*/  FFMA R5, R150, R153, R5 ;  /* 0x0000009996057223 */ /* 0x000fca0000000005 */
[----:B------:R-:W-:-:S04]  /*74b0*/  F2FP.BF16.F32.PACK_AB R5, RZ, R5 ;  /* 0x00000005ff05723e */ /* 0x000fc800000010ff */
[----:B------:R-:W-:Y:S01]  /*74c0*/  PRMT R2, R5, 0x7610, R2 ;  /* 0x0000761005027816 */ /* 0x000fe20000000002 */
[----:B------:R-:W-:-:S05]  /*74d0*/  @P1 IMAD.MOV.U32 R5, RZ, RZ, R11 ;  /* 0x000000ffff051224 */ /* 0x000fca00078e000b */
[----:B------:R0:W-:Y:S01]  /*74e0*/  @P1 STG.E.U16 desc[UR36][R4.64+0x1f0], R2 ;  /* 0x0001f00204001986 */ /* 0x0001e2000c101524 */
[----:B------:R-:W-:Y:S05]  /*74f0*/  @!P0 BRA `(.L_x_285) ;  /* 0x0000000000048947 */ /* 0x000fea0003800000 */
[----:B------:R4:W5:Y:S02]  /*7500*/  LDG.E.LTC128B.U16 R22, desc[UR36][R8.64+0x1f2] ;  /* 0x0001f22408167981 */ /* 0x000964000c1e1520 */
.L_x_285:
[----:B------:R-:W-:Y:S05]  /*7510*/  BSYNC B1 ;  /* 0x0000000000017941 */ /* 0x000fea0003800000 */
.L_x_284:
[----:B------:R-:W-:Y:S05]  /*7520*/  @!P0 BRA `(.L_x_286) ;  /* 0x0000002400488947 */ /* 0x000fea0003800000 */
[----:B-----5:R-:W-:-:S04]  /*7530*/  IMAD.U32 R3, R22, 0x10000, RZ ;  /* 0x0001000016037824 */ /* 0x020fc800078e00ff */
[----:B------:R-:W-:-:S04]  /*7540*/  FMUL R0, R3, R152 ;  /* 0x0000009803007220 */ /* 0x000fc80000400000 */
[----:B------:R-:W-:-:S05]  /*7550*/  FFMA R0, R151, R153, R0 ;  /* 0x0000009997007223 */ /* 0x000fca0000000000 */
[----:B------:R-:W-:-:S05]  /*7560*/  F2FP.BF16.F32.PACK_AB R0, RZ, R0 ;  /* 0x00000000ff00723e */ /* 0x000fca00000010ff */
[----:B------:R0:W-:Y:S01]  /*7570*/  STG.E.U16 desc[UR36][R10.64+0x1f2], R0 ;  /* 0x0001f2000a007986 */ /* 0x0001e2000c101524 */
[----:B------:R-:W-:Y:S05]  /*7580*/  BRA `(.L_x_286) ;  /* 0x0000002400307947 */ /* 0x000fea0003800000 */
.L_x_33:
[----:B------:R-:W-:Y:S01]  /*7590*/  ISETP.GT.AND P0, PT, R0, 0x1, PT ;  /* 0x000000010000780c */ /* 0x000fe20003f04270 */
[----:B------:R-:W-:Y:S01]  /*75a0*/  ULDC.64 UR4, c[0x0][0x5c0] ;  /* 0x0001700000047ab9 */ /* 0x000fe20000000a00 */
[-C--:B------:R-:W-:Y:S01]  /*75b0*/  FMUL R24, R24, R153.reuse ;  /* 0x0000009918187220 */ /* 0x080fe20000400000 */
[-C--:B------:R-:W-:Y:S01]  /*75c0*/  FMUL R25, R25, R153.reuse ;  /* 0x0000009919197220 */ /* 0x080fe20000400000 */
[----:B------:R-:W-:Y:S01]  /*75d0*/  ISETP.GT.AND P3, PT, R3, RZ, P0 ;  /* 0x000000ff0300720c */ /* 0x000fe20000764270 */
[-C--:B------:R-:W-:Y:S01]  /*75e0*/  FMUL R26, R26, R153.reuse ;  /* 0x000000991a1a7220 */ /* 0x080fe20000400000 */
[----:B------:R-:W-:Y:S01]  /*75f0*/  LEA R4, P4, R6, UR4, 0x1 ;  /* 0x0000000406047c11 */ /* 0x000fe2000f8808ff */
[-C--:B------:R-:W-:Y:S01]  /*7600*/  FMUL R27, R27, R153.reuse ;  /* 0x000000991b1b7220 */ /* 0x080fe20000400000 */
[----:B------:R-:W-:Y:S01]  /*7610*/  F2FP.BF16.F32.PACK_AB R24, RZ, R24 ;  /* 0x00000018ff18723e */ /* 0x000fe200000010ff */
[-C--:B------:R-:W-:Y:S01]  /*7620*/  FMUL R28, R28, R153.reuse ;  /* 0x000000991c1c7220 */ /* 0x080fe20000400000 */
[----:B------:R-:W-:Y:S01]  /*7630*/  LEA.HI.X R5, R6, UR5, R179, 0x1, P4 ;  /* 0x0000000506057c11 */ /* 0x000fe2000a0f0cb3 */
[----:B------:R-:W-:Y:S01]  /*7640*/  FMUL R29, R29, R153 ;  /* 0x000000991d1d7220 */ /* 0x000fe20000400000 */
[----:B------:R-:W-:Y:S01]  /*7650*/  F2FP.BF16.F32.PACK_AB R25, RZ, R25 ;  /* 0x00000019ff19723e */ /* 0x000fe200000010ff */
[-C--:B------:R-:W-:Y:S01]  /*7660*/  FMUL R30, R30, R153.reuse ;  /* 0x000000991e1e7220 */ /* 0x080fe20000400000 */
[----:B------:R-:W-:Y:S01]  /*7670*/  SHF.L.U64.HI R11, R10, 0x4, R11 ;  /* 0x000000040a0b7819 */ /* 0x000fe2000001020b */
[----:B------:R-:W-:Y:S01]  /*7680*/  @P1 STG.E.U16 desc[UR36][R4.64], R24 ;  /* 0x0000001804001986 */ /* 0x000fe2000c101524 */
[----:B------:R-:W-:Y:S01]  /*7690*/  ISETP.GT.AND P1, PT, R0, 0x8, PT ;  /* 0x000000080000780c */ /* 0x000fe20003f24270 */
[-C--:B------:R-:W-:Y:S01]  /*76a0*/  FMUL R31, R31, R153.reuse ;  /* 0x000000991f1f7220 */ /* 0x080fe20000400000 */
[C---:B------:R-:W-:Y:S01]  /*76b0*/  ISETP.GT.AND P4, PT, R3.reuse, 0x8, P0 ;  /* 0x000000080300780c */ /* 0x040fe20000784270 */
[----:B------:R-:W-:Y:S01]  /*76c0*/  @P3 STG.E.U16 desc[UR36][R4.64+0x2], R25 ;  /* 0x0000021904003986 */ /* 0x000fe2000c101524 */
[----:B------:R-:W-:Y:S01]  /*76d0*/  LEA R6, P3, R10, R4, 0x4 ;  /* 0x000000040a067211 */ /* 0x000fe200078620ff */
[-C--:B------:R-:W-:Y:S01]  /*76e0*/  FMUL R32, R32, R153.reuse ;  /* 0x0000009920207220 */ /* 0x080fe20000400000 */
[----:B------:R-:W-:Y:S01]  /*76f0*/  ISETP.GT.AND P2, PT, R3, 0x8, P2 ;  /* 0x000000080300780c */ /* 0x000fe20001744270 */
[-C--:B------:R-:W-:Y:S01]  /*7700*/  FMUL R33, R33, R153.reuse ;  /* 0x0000009921217220 */ /* 0x080fe20000400000 */
[----:B------:R-:W-:Y:S01]  /*7710*/  ISETP.GT.AND P0, PT, R0, 0x9, PT ;  /* 0x000000090000780c */ /* 0x000fe20003f04270 */
[----:B------:R-:W-:Y:S01]  /*7720*/  IMAD.X R7, R11, 0x1, R5, P3 ;  /* 0x000000010b077824 */ /* 0x000fe200018e0605 */
[C---:B------:R-:W-:Y:S01]  /*7730*/  ISETP.GT.AND P5, PT, R3.reuse, RZ, P1 ;  /* 0x000000ff0300720c */ /* 0x040fe20000fa4270 */
[-C--:B------:R-:W-:Y:S01]  /*7740*/  FMUL R34, R34, R153.reuse ;  /* 0x0000009922227220 */ /* 0x080fe20000400000 */
[----:B------:R-:W-:Y:S01]  /*7750*/  ISETP.GT.AND P3, PT, R3, RZ, P0 ;  /* 0x000000ff0300720c */ /* 0x000fe20000764270 */
[-C--:B------:R-:W-:Y:S01]  /*7760*/  FMUL R35, R35, R153.reuse ;  /* 0x0000009923237220 */ /* 0x080fe20000400000 */
[----:B------:R-:W-:Y:S01]  /*7770*/  F2FP.BF16.F32.PACK_AB R26, RZ, R26 ;  /* 0x0000001aff1a723e */ /* 0x000fe200000010ff */
[----:B------:R-:W-:Y:S01]  /*7780*/  FMUL R36, R36, R153 ;  /* 0x0000009924247220 */ /* 0x000fe20000400000 */
[----:B------:R-:W-:Y:S01]  /*7790*/  F2FP.BF16.F32.PACK_AB R27, RZ, R27 ;  /* 0x0000001bff1b723e */ /* 0x000fe200000010ff */
[----:B------:R-:W-:Y:S01]  /*77a0*/  FMUL R37, R37, R153 ;  /* 0x0000009925257220 */ /* 0x000fe20000400000 */
[----:B------:R-:W-:Y:S01]  /*77b0*/  F2FP.BF16.F32.PACK_AB R28, RZ, R28 ;  /* 0x0000001cff1c723e */ /* 0x000fe200000010ff */
[----:B------:R-:W-:Y:S01]  /*77c0*/  @P2 STG.E.U16 desc[UR36][R6.64], R26 ;  /* 0x0000001a06002986 */ /* 0x000fe2000c101524 */
[----:B------:R-:W-:Y:S01]  /*77d0*/  F2FP.BF16.F32.PACK_AB R29, RZ, R29 ;  /* 0x0000001dff1d723e */ /* 0x000fe200000010ff */
[-C--:B------:R-:W-:Y:S01]  /*77e0*/  FMUL R38, R38, R153.reuse ;  /* 0x0000009926267220 */ /* 0x080fe20000400000 */
[----:B------:R-:W-:Y:S01]  /*77f0*/  ISETP.GT.AND P2, PT, R3, 0x8, P1 ;  /* 0x000000080300780c */ /* 0x000fe20000f44270 */
[----:B------:R-:W-:Y:S01]  /*7800*/  @P4 STG.E.U16 desc[UR36][R6.64+0x2], R27 ;  /* 0x0000021b06004986 */ /* 0x000fe2000c101524 */
[----:B------:R-:W-:Y:S01]  /*7810*/  ISETP.GT.AND P1, PT, R0, 0x10, PT ;  /* 0x000000100000780c */ /* 0x000fe20003f24270 */
[-C--:B------:R-:W-:Y:S01]  /*7820*/  FMUL R39, R39, R153.reuse ;  /* 0x0000009927277220 */ /* 0x080fe20000400000 */
[----:B------:R-:W-:Y:S01]  /*7830*/  F2FP.BF16.F32.PACK_AB R30, RZ, R30 ;  /* 0x0000001eff1e723e */ /* 0x000fe200000010ff */
[----:B------:R-:W-:Y:S01]  /*7840*/  @P5 STG.E.U16 desc[UR36][R4.64+0x10], R28 ;  /* 0x0000101c04005986 */ /* 0x000fe2000c101524 */
[C---:B------:R-:W-:Y:S01]  /*7850*/  ISETP.GT.AND P4, PT, R3.reuse, RZ, P1 ;  /* 0x000000ff0300720c */ /* 0x040fe20000f84270 */
[----:B------:R-:W-:Y:S01]  /*7860*/  FMUL R40, R40, R153 ;  /* 0x0000009928287220 */ /* 0x000fe20000400000 */
[----:B------:R-:W-:Y:S01]  /*7870*/  F2FP.BF16.F32.PACK_AB R31, RZ, R31 ;  /* 0x0000001fff1f723e */ /* 0x000fe200000010ff */
[----:B------:R-:W-:Y:S01]  /*7880*/  @P3 STG.E.U16 desc[UR36][R4.64+0x12], R29 ;  /* 0x0000121d04003986 */ /* 0x000fe2000c101524 */
[----:B------:R-:W-:Y:S01]  /*7890*/  ISETP.GT.AND P3, PT, R3, 0x8, P0 ;  /* 0x000000080300780c */ /* 0x000fe20000764270 */
[-C--:B------:R-:W-:Y:S01]  /*78a0*/  FMUL R41, R41, R153.reuse ;  /* 0x0000009929297220 */ /* 0x080fe20000400000 */
[----:B------:R-:W-:Y:S01]  /*78b0*/  ISETP.GT.AND P0, PT, R0, 0x11, PT ;  /* 0x000000110000780c */ /* 0x000fe20003f04270 */
[----:B------:R-:W-:Y:S01]  /*78c0*/  @P2 STG.E.U16 desc[UR36][R6.64+0x10], R30 ;  /* 0x0000101e06002986 */ /* 0x000fe2000c101524 */
[----:B------:R-:W-:Y:S01]  /*78d0*/  F2FP.BF16.F32.PACK_AB R32, RZ, R32 ;  /* 0x00000020ff20723e */ /* 0x000fe200000010ff */
[-C--:B------:R-:W-:Y:S01]  /*78e0*/  FMUL R42, R42, R153.reuse ;  /* 0x000000992a2a7220 */ /* 0x080fe20000400000 */
[----:B------:R-:W-:Y:S01]  /*78f0*/  ISETP.GT.AND P5, PT, R3, RZ, P0 ;  /* 0x000000ff0300720c */ /* 0x000fe200007a4270 */
[-C--:B------:R-:W-:Y:S01]  /*7900*/  FMUL R43, R43, R153.reuse ;  /* 0x000000992b2b7220 */ /* 0x080fe20000400000 */
[----:B------:R-:W-:Y:S01]  /*7910*/  ISETP.GT.AND P2, PT, R3, 0x8, P1 ;  /* 0x000000080300780c */ /* 0x000fe20000f44270 */
[-C--:B------:R-:W-:Y:S01]  /*7920*/  FMUL R44, R44, R153.reuse ;  /* 0x000000992c2c7220 */ /* 0x080fe20000400000 */
[----:B------:R-:W-:Y:S01]  /*7930*/  ISETP.GT.AND P1, PT, R0, 0x18, PT ;  /* 0x000000180000780c */ /* 0x000fe20003f24270 */
[----:B------:R-:W-:Y:S01]  /*7940*/  FMUL R45, R45, R153 ;  /* 0x000000992d2d7220 */ /* 0x000fe20000400000 */
[----:B------:R-:W-:Y:S01]  /*7950*/  F2FP.BF16.F32.PACK_AB R33, RZ, R33 ;  /* 0x00000021ff21723e */ /* 0x000fe200000010ff */
[----:B------:R-:W-:Y:S01]  /*7960*/  @P3 STG.E.U16 desc[UR36][R6.64+0x12], R31 ;  /* 0x0000121f06003986 */ /* 0x000fe2000c101524 */
[C---:B------:R-:W-:Y:S01]  /*7970*/  ISETP.GT.AND P3, PT, R3.reuse, 0x8, P0 ;  /* 0x000000080300780c */ /* 0x040fe20000764270 */
[-C--:B------:R-:W-:Y:S01]  /*7980*/  FMUL R46, R46, R153.reuse ;  /* 0x000000992e2e7220 */ /* 0x080fe20000400000 */
[----:B------:R-:W-:Y:S01]  /*7990*/  ISETP.GT.AND P0, PT, R0, 0x19, PT ;  /* 0x000000190000780c */ /* 0x000fe20003f04270 */
[----:B------:R-:W-:Y:S01]  /*79a0*/  @P4 STG.E.U16 desc[UR36][R4.64+0x20], R32 ;  /* 0x0000202004004986 */ /* 0x000fe2000c101524 */
[----:B------:R-:W-:Y:S01]  /*79b0*/  ISETP.GT.AND P4, PT, R3, RZ, P1 ;  /* 0x000000ff0300720c */ /* 0x000fe20000f84270 */
[-C--:B------:R-:W-:Y:S01]  /*79c0*/  FMUL R47, R47, R153.reuse ;  /* 0x000000992f2f7220 */ /* 0x080fe20000400000 */
[----:B------:R-:W-:Y:S01]  /*79d0*/  F2FP.BF16.F32.PACK_AB R34, RZ, R34 ;  /* 0x00000022ff22723e */ /* 0x000fe200000010ff */
[----:B------:R-:W-:Y:S01]  /*79e0*/  @P5 STG.E.U16 desc[UR36][R4.64+0x22], R33 ;  /* 0x0000222104005986 */ /* 0x000fe2000c101524 */
[----:B------:R-:W-:Y:S01]  /*79f0*/  ISETP.GT.AND P5, PT, R3, RZ, P0 ;  /* 0x000000ff0300720c */ /* 0x000fe200007a4270 */
[----:B------:R-:W-:Y:S01]  /*7a00*/  FMUL R48, R48, R153 ;  /* 0x0000009930307220 */ /* 0x000fe20000400000 */
[----:B------:R-:W-:Y:S01]  /*7a10*/  F2FP.BF16.F32.PACK_AB R35, RZ, R35 ;  /* 0x00000023ff23723e */ /* 0x000fe200000010ff */
[----:B------:R-:W-:Y:S01]  /*7a20*/  @P2 STG.E.U16 desc[UR36][R6.64+0x20], R34 ;  /* 0x0000202206002986 */ /* 0x000fe2000c101524 */
[----:B------:R-:W-:Y:S01]  /*7a30*/  F2FP.BF16.F32.PACK_AB R36, RZ, R36 ;  /* 0x00000024ff24723e */ /* 0x000fe200000010ff */
[-C--:B------:R-:W-:Y:S01]  /*7a40*/  FMUL R49, R49, R153.reuse ;  /* 0x0000009931317220 */ /* 0x080fe20000400000 */
[C---:B------:R-:W-:Y:S01]  /*7a50*/  ISETP.GT.AND P2, PT, R3.reuse, 0x8, P1 ;  /* 0x000000080300780c */ /* 0x040fe20000f44270 */
[----:B------:R-:W-:Y:S01]  /*7a60*/  @P3 STG.E.U16 desc[UR36][R6.64+0x22], R35 ;  /* 0x0000222306003986 */ /* 0x000fe2000c101524 */
[----:B------:R-:W-:Y:S01]  /*7a70*/  ISETP.GT.AND P1, PT, R0, 0x20, PT ;  /* 0x000000200000780c */ /* 0x000fe20003f24270 */
[----:B------:R-:W-:Y:S01]  /*7a80*/  FMUL R50, R50, R153 ;  /* 0x0000009932327220 */ /* 0x000fe20000400000 */
[----:B------:R-:W-:Y:S01]  /*7a90*/  F2FP.BF16.F32.PACK_AB R37, RZ, R37 ;  /* 0x00000025ff25723e */ /* 0x000fe200000010ff */
[----:B------:R-:W-:Y:S01]  /*7aa0*/  @P4 STG.E.U16 desc[UR36][R4.64+0x30], R36 ;  /* 0x0000302404004986 */ /* 0x000fe2000c101524 */
[----:B------:R-:W-:Y:S01]  /*7ab0*/  ISETP.GT.AND P3, PT, R3, 0x8, P0 ;  /* 0x000000080300780c */ /* 0x000fe20000764270 */
[-C--:B------:R-:W-:Y:S01]  /*7ac0*/  FMUL R51, R51, R153.reuse ;  /* 0x0000009933337220 */ /* 0x080fe20000400000 */
[----:B------:R-:W-:Y:S01]  /*7ad0*/  ISETP.GT.AND P0, PT, R0, 0x21, PT ;  /* 0x000000210000780c */ /* 0x000fe20003f04270 */
[----:B------:R-:W-:Y:S01]  /*7ae0*/  @P5 STG.E.U16 desc[UR36][R4.64+0x32], R37 ;  /* 0x0000322504005986 */ /* 0x000fe2000c101524 */
[----:B------:R-:W-:Y:S01]  /*7af0*/  ISETP.GT.AND P4, PT, R3, RZ, P1 ;  /* 0x000000ff0300720c */ /* 0x000fe20000f84270 */
[-C--:B------:R-:W-:Y:S01]  /*7b00*/  FMUL R52, R52, R153.reuse ;  /* 0x0000009934347220 */ /* 0x080fe20000400000 */
[----:B------:R-:W-:Y:S01]  /*7b10*/  F2FP.BF16.F32.PACK_AB R38, RZ, R38 ;  /* 0x00000026ff26723e */ /* 0x000fe200000010ff */
[-C--:B------:R-:W-:Y:S01]  /*7b20*/  FMUL R53, R53, R153.reuse ;  /* 0x0000009935357220 */ /* 0x080fe20000400000 */
        /* <DEDUP_REMOVED lines=325> */
[----:B------:R-:W-:Y:S01]  /*8f80*/  FMUL R151, R151, R153 ;  /* 0x0000009997977220 */ /* 0x000fe20000400000 */
[----:B------:R-:W-:Y:S01]  /*8f90*/  ISETP.GT.AND P2, PT, R3, 0x8, P1 ;  /* 0x000000080300780c */ /* 0x000fe20000f44270 */
[----:B------:R-:W-:Y:S01]  /*8fa0*/  @P3 STG.E.U16 desc[UR36][R6.64+0x132], R103 ;  /* 0x0001326706003986 */ /* 0x000fe2000c101524 */
[----:B------:R-:W-:-:S02]  /*8fb0*/  ISETP.GT.AND P1, PT, R0, 0xa8, PT ;  /* 0x000000a80000780c */ /* 0x000fc40003f24270 */
[----:B------:R-:W-:Y:S01]  /*8fc0*/  F2FP.BF16.F32.PACK_AB R105, RZ, R105 ;  /* 0x00000069ff69723e */ /* 0x000fe200000010ff */
[----:B------:R-:W-:Y:S01]  /*8fd0*/  @P4 STG.E.U16 desc[UR36][R4.64+0x140], R104 ;  /* 0x0001406804004986 */ /* 0x000fe2000c101524 */
[C---:B------:R-:W-:Y:S02]  /*8fe0*/  ISETP.GT.AND P3, PT, R3.reuse, 0x8, P0 ;  /* 0x000000080300780c */ /* 0x040fe40000764270 */
[----:B------:R-:W-:Y:S01]  /*8ff0*/  ISETP.GT.AND P0, PT, R0, 0xa9, PT ;  /* 0x000000a90000780c */ /* 0x000fe20003f04270 */
[----:B------:R-:W-:Y:S01]  /*9000*/  @P5 STG.E.U16 desc[UR36][R4.64+0x142], R105 ;  /* 0x0001426904005986 */ /* 0x000fe2000c101524 */
[C---:B------:R-:W-:Y:S02]  /*9010*/  ISETP.GT.AND P4, PT, R3.reuse, RZ, P1 ;  /* 0x000000ff0300720c */ /* 0x040fe40000f84270 */
[----:B------:R-:W-:Y:S02]  /*9020*/  F2FP.BF16.F32.PACK_AB R106, RZ, R106 ;  /* 0x0000006aff6a723e */ /* 0x000fe400000010ff */
[----:B------:R-:W-:-:S02]  /*9030*/  ISETP.GT.AND P5, PT, R3, RZ, P0 ;  /* 0x000000ff0300720c */ /* 0x000fc400007a4270 */
[----:B------:R-:W-:Y:S01]  /*9040*/  F2FP.BF16.F32.PACK_AB R107, RZ, R107 ;  /* 0x0000006bff6b723e */ /* 0x000fe200000010ff */
[----:B------:R-:W-:Y:S01]  /*9050*/  @P2 STG.E.U16 desc[UR36][R6.64+0x140], R106 ;  /* 0x0001406a06002986 */ /* 0x000fe2000c101524 */
[----:B------:R-:W-:Y:S02]  /*9060*/  F2FP.BF16.F32.PACK_AB R108, RZ, R108 ;  /* 0x0000006cff6c723e */ /* 0x000fe400000010ff */
[C---:B------:R-:W-:Y:S01]  /*9070*/  ISETP.GT.AND P2, PT, R3.reuse, 0x8, P1 ;  /* 0x000000080300780c */ /* 0x040fe20000f44270 */
[----:B------:R-:W-:Y:S01]  /*9080*/  @P3 STG.E.U16 desc[UR36][R6.64+0x142], R107 ;  /* 0x0001426b06003986 */ /* 0x000fe2000c101524 */
[----:B------:R-:W-:Y:S02]  /*9090*/  ISETP.GT.AND P1, PT, R0, 0xb0, PT ;  /* 0x000000b00000780c */ /* 0x000fe40003f24270 */
[----:B------:R-:W-:Y:S01]  /*90a0*/  F2FP.BF16.F32.PACK_AB R109, RZ, R109 ;  /* 0x0000006dff6d723e */ /* 0x000fe200000010ff */
[----:B------:R-:W-:Y:S01]  /*90b0*/  @P4 STG.E.U16 desc[UR36][R4.64+0x150], R108 ;  /* 0x0001506c04004986 */ /* 0x000fe2000c101524 */
[----:B------:R-:W-:-:S02]  /*90c0*/  ISETP.GT.AND P3, PT, R3, 0x8, P0 ;  /* 0x000000080300780c */ /* 0x000fc40000764270 */
[----:B------:R-:W-:Y:S01]  /*90d0*/  ISETP.GT.AND P0, PT, R0, 0xb1, PT ;  /* 0x000000b10000780c */ /* 0x000fe20003f04270 */
[----:B------:R-:W-:Y:S01]  /*90e0*/  @P5 STG.E.U16 desc[UR36][R4.64+0x152], R109 ;  /* 0x0001526d04005986 */ /* 0x000fe2000c101524 */
[C---:B------:R-:W-:Y:S02]  /*90f0*/  ISETP.GT.AND P4, PT, R3.reuse, RZ, P1 ;  /* 0x000000ff0300720c */ /* 0x040fe40000f84270 */
[----:B------:R-:W-:Y:S02]  /*9100*/  F2FP.BF16.F32.PACK_AB R110, RZ, R110 ;  /* 0x0000006eff6e723e */ /* 0x000fe400000010ff */
[----:B------:R-:W-:Y:S02]  /*9110*/  ISETP.GT.AND P5, PT, R3, RZ, P0 ;  /* 0x000000ff0300720c */ /* 0x000fe400007a4270 */
[----:B------:R-:W-:Y:S01]  /*9120*/  F2FP.BF16.F32.PACK_AB R111, RZ, R111 ;  /* 0x0000006fff6f723e */ /* 0x000fe200000010ff */
[----:B------:R-:W-:Y:S01]  /*9130*/  @P2 STG.E.U16 desc[UR36][R6.64+0x150], R110 ;  /* 0x0001506e06002986 */ /* 0x000fe2000c101524 */
[----:B------:R-:W-:-:S02]  /*9140*/  F2FP.BF16.F32.PACK_AB R112, RZ, R112 ;  /* 0x00000070ff70723e */ /* 0x000fc400000010ff */
[C---:B------:R-:W-:Y:S01]  /*9150*/  ISETP.GT.AND P2, PT, R3.reuse, 0x8, P1 ;  /* 0x000000080300780c */ /* 0x040fe20000f44270 */
[----:B------:R-:W-:Y:S01]  /*9160*/  @P3 STG.E.U16 desc[UR36][R6.64+0x152], R111 ;  /* 0x0001526f06003986 */ /* 0x000fe2000c101524 */
[C---:B------:R-:W-:Y:S02]  /*9170*/  ISETP.GT.AND P1, PT, R0.reuse, 0xb8, PT ;  /* 0x000000b80000780c */ /* 0x040fe40003f24270 */
[----:B------:R-:W-:Y:S01]  /*9180*/  F2FP.BF16.F32.PACK_AB R113, RZ, R113 ;  /* 0x00000071ff71723e */ /* 0x000fe200000010ff */
[----:B------:R-:W-:Y:S01]  /*9190*/  @P4 STG.E.U16 desc[UR36][R4.64+0x160], R112 ;  /* 0x0001607004004986 */ /* 0x000fe2000c101524 */
[C---:B------:R-:W-:Y:S02]  /*91a0*/  ISETP.GT.AND P3, PT, R3.reuse, 0x8, P0 ;  /* 0x000000080300780c */ /* 0x040fe40000764270 */
[----:B------:R-:W-:Y:S01]  /*91b0*/  ISETP.GT.AND P0, PT, R0, 0xb9, PT ;  /* 0x000000b90000780c */ /* 0x000fe20003f04270 */
[----:B------:R-:W-:Y:S01]  /*91c0*/  @P5 STG.E.U16 desc[UR36][R4.64+0x162], R113 ;  /* 0x0001627104005986 */ /* 0x000fe2000c101524 */
[----:B------:R-:W-:-:S02]  /*91d0*/  ISETP.GT.AND P4, PT, R3, RZ, P1 ;  /* 0x000000ff0300720c */ /* 0x000fc40000f84270 */
[----:B------:R-:W-:Y:S02]  /*91e0*/  F2FP.BF16.F32.PACK_AB R114, RZ, R114 ;  /* 0x00000072ff72723e */ /* 0x000fe400000010ff */
[C---:B------:R-:W-:Y:S02]  /*91f0*/  ISETP.GT.AND P5, PT, R3.reuse, RZ, P0 ;  /* 0x000000ff0300720c */ /* 0x040fe400007a4270 */
[----:B------:R-:W-:Y:S01]  /*9200*/  F2FP.BF16.F32.PACK_AB R115, RZ, R115 ;  /* 0x00000073ff73723e */ /* 0x000fe200000010ff */
[----:B------:R-:W-:Y:S01]  /*9210*/  @P2 STG.E.U16 desc[UR36][R6.64+0x160], R114 ;  /* 0x0001607206002986 */ /* 0x000fe2000c101524 */
[----:B------:R-:W-:Y:S02]  /*9220*/  F2FP.BF16.F32.PACK_AB R116, RZ, R116 ;  /* 0x00000074ff74723e */ /* 0x000fe400000010ff */
        /* <DEDUP_REMOVED lines=65> */
[----:B------:R-:W-:Y:S02]  /*9640*/  ISETP.GT.AND P5, PT, R3, RZ, P0 ;  /* 0x000000ff0300720c */ /* 0x000fe400007a4270 */
[----:B------:R-:W-:Y:S02]  /*9650*/  F2FP.BF16.F32.PACK_AB R134, RZ, R134 ;  /* 0x00000086ff86723e */ /* 0x000fe400000010ff */
[----:B------:R-:W-:Y:S02]  /*9660*/  F2FP.BF16.F32.PACK_AB R135, RZ, R135 ;  /* 0x00000087ff87723e */ /* 0x000fe400000010ff */
[----:B------:R-:W-:Y:S01]  /*9670*/  F2FP.BF16.F32.PACK_AB R136, RZ, R136 ;  /* 0x00000088ff88723e */ /* 0x000fe200000010ff */
[----:B------:R-:W-:Y:S01]  /*9680*/  @P2 STG.E.U16 desc[UR36][R6.64+0x1b0], R134 ;  /* 0x0001b08606002986 */ /* 0x000fe2000c101524 */
[----:B------:R-:W-:-:S02]  /*9690*/  F2FP.BF16.F32.PACK_AB R137, RZ, R137 ;  /* 0x00000089ff89723e */ /* 0x000fc400000010ff */
[C---:B------:R-:W-:Y:S01]  /*96a0*/  ISETP.GT.AND P1, PT, R3.reuse, 0x8, P1 ;  /* 0x000000080300780c */ /* 0x040fe20000f24270 */
[----:B------:R-:W-:Y:S01]  /*96b0*/  @P3 STG.E.U16 desc[UR36][R6.64+0x1b2], R135 ;  /* 0x0001b28706003986 */ /* 0x000fe2000c101524 */
[C---:B------:R-:W-:Y:S02]  /*96c0*/  ISETP.GT.AND P2, PT, R3.reuse, 0x8, P0 ;  /* 0x000000080300780c */ /* 0x040fe40000744270 */
[C---:B------:R-:W-:Y:S01]  /*96d0*/  ISETP.GT.AND P0, PT, R0.reuse, 0xe9, PT ;  /* 0x000000e90000780c */ /* 0x040fe20003f04270 */
[----:B------:R-:W-:Y:S01]  /*96e0*/  @P4 STG.E.U16 desc[UR36][R4.64+0x1c0], R136 ;  /* 0x0001c08804004986 */ /* 0x000fe2000c101524 */
[----:B------:R-:W-:Y:S02]  /*96f0*/  ISETP.GT.AND P4, PT, R0, 0xe8, PT ;  /* 0x000000e80000780c */ /* 0x000fe40003f84270 */
[----:B------:R-:W-:Y:S01]  /*9700*/  F2FP.BF16.F32.PACK_AB R138, RZ, R138 ;  /* 0x0000008aff8a723e */ /* 0x000fe200000010ff */
[----:B------:R-:W-:Y:S01]  /*9710*/  @P5 STG.E.U16 desc[UR36][R4.64+0x1c2], R137 ;  /* 0x0001c28904005986 */ /* 0x000fe2000c101524 */
[----:B------:R-:W-:-:S02]  /*9720*/  ISETP.GT.AND P5, PT, R3, RZ, P4 ;  /* 0x000000ff0300720c */ /* 0x000fc400027a4270 */
[----:B------:R-:W-:Y:S01]  /*9730*/  F2FP.BF16.F32.PACK_AB R139, RZ, R139 ;  /* 0x0000008bff8b723e */ /* 0x000fe200000010ff */
[----:B------:R-:W-:Y:S01]  /*9740*/  @P1 STG.E.U16 desc[UR36][R6.64+0x1c0], R138 ;  /* 0x0001c08a06001986 */ /* 0x000fe2000c101524 */
[----:B------:R-:W-:Y:S02]  /*9750*/  F2FP.BF16.F32.PACK_AB R140, RZ, R140 ;  /* 0x0000008cff8c723e */ /* 0x000fe400000010ff */
[C---:B------:R-:W-:Y:S01]  /*9760*/  ISETP.GT.AND P3, PT, R3.reuse, RZ, P0 ;  /* 0x000000ff0300720c */ /* 0x040fe20000764270 */
[----:B------:R-:W-:Y:S01]  /*9770*/  @P2 STG.E.U16 desc[UR36][R6.64+0x1c2], R139 ;  /* 0x0001c28b06002986 */ /* 0x000fe2000c101524 */
[C---:B------:R-:W-:Y:S02]  /*9780*/  ISETP.GT.AND P4, PT, R3.reuse, 0x8, P4 ;  /* 0x000000080300780c */ /* 0x040fe40002784270 */
[----:B------:R-:W-:Y:S02]  /*9790*/  F2FP.BF16.F32.PACK_AB R141, RZ, R141 ;  /* 0x0000008dff8d723e */ /* 0x000fe400000010ff */
[----:B------:R-:W-:Y:S01]  /*97a0*/  F2FP.BF16.F32.PACK_AB R142, RZ, R142 ;  /* 0x0000008eff8e723e */ /* 0x000fe200000010ff */
[----:B------:R-:W-:Y:S01]  /*97b0*/  @P5 STG.E.U16 desc[UR36][R4.64+0x1d0], R140 ;  /* 0x0001d08c04005986 */ /* 0x000fe2000c101524 */
[----:B------:R-:W-:-:S02]  /*97c0*/  ISETP.GT.AND P5, PT, R3, 0x8, P0 ;  /* 0x000000080300780c */ /* 0x000fc400007a4270 */
[----:B------:R-:W-:Y:S02]  /*97d0*/  F2FP.BF16.F32.PACK_AB R143, RZ, R143 ;  /* 0x0000008fff8f723e */ /* 0x000fe400000010ff */
[C---:B------:R-:W-:Y:S01]  /*97e0*/  ISETP.GT.AND P0, PT, R0.reuse, 0xf1, PT ;  /* 0x000000f10000780c */ /* 0x040fe20003f04270 */
[----:B------:R-:W-:Y:S01]  /*97f0*/  @P3 STG.E.U16 desc[UR36][R4.64+0x1d2], R141 ;  /* 0x0001d28d04003986 */ /* 0x000fe2000c101524 */
[----:B------:R-:W-:Y:S02]  /*9800*/  ISETP.GT.AND P3, PT, R0, 0xf0, PT ;  /* 0x000000f00000780c */ /* 0x000fe40003f64270 */
[----:B------:R-:W-:Y:S01]  /*9810*/  F2FP.BF16.F32.PACK_AB R144, RZ, R144 ;  /* 0x00000090ff90723e */ /* 0x000fe200000010ff */
[----:B------:R-:W-:Y:S01]  /*9820*/  @P4 STG.E.U16 desc[UR36][R6.64+0x1d0], R142 ;  /* 0x0001d08e06004986 */ /* 0x000fe2000c101524 */
[C---:B------:R-:W-:Y:S02]  /*9830*/  ISETP.GT.AND P4, PT, R3.reuse, RZ, P3 ;  /* 0x000000ff0300720c */ /* 0x040fe40001f84270 */
[C---:B------:R-:W-:Y:S01]  /*9840*/  ISETP.GT.AND P3, PT, R3.reuse, 0x8, P3 ;  /* 0x000000080300780c */ /* 0x040fe20001f64270 */
[----:B------:R-:W-:Y:S01]  /*9850*/  @P5 STG.E.U16 desc[UR36][R6.64+0x1d2], R143 ;  /* 0x0001d28f06005986 */ /* 0x000fe2000c101524 */
[----:B------:R-:W-:-:S02]  /*9860*/  ISETP.GT.AND P5, PT, R3, RZ, P0 ;  /* 0x000000ff0300720c */ /* 0x000fc400007a4270 */
[----:B------:R-:W-:Y:S02]  /*9870*/  F2FP.BF16.F32.PACK_AB R145, RZ, R145 ;  /* 0x00000091ff91723e */ /* 0x000fe400000010ff */
[C---:B------:R-:W-:Y:S02]  /*9880*/  ISETP.GT.AND P0, PT, R3.reuse, 0x8, P0 ;  /* 0x000000080300780c */ /* 0x040fe40000704270 */
[C---:B------:R-:W-:Y:S02]  /*9890*/  ISETP.GT.AND P1, PT, R0.reuse, 0xf9, PT ;  /* 0x000000f90000780c */ /* 0x040fe40003f24270 */
[----:B------:R-:W-:Y:S01]  /*98a0*/  ISETP.GT.AND P2, PT, R0, 0xf8, PT ;  /* 0x000000f80000780c */ /* 0x000fe20003f44270 */
[----:B------:R-:W-:Y:S01]  /*98b0*/  @P4 STG.E.U16 desc[UR36][R4.64+0x1e0], R144 ;  /* 0x0001e09004004986 */ /* 0x000fe2000c101524 */
[C---:B------:R-:W-:Y:S01]  /*98c0*/  ISETP.GT.AND P4, PT, R3.reuse, RZ, P1 ;  /* 0x000000ff0300720c */ /* 0x040fe20000f84270 */
[----:B------:R-:W-:Y:S01]  /*98d0*/  @P3 IMAD.MOV.U32 R2, RZ, RZ, R6 ;  /* 0x000000ffff023224 */ /* 0x000fe200078e0006 */
[C---:B------:R-:W-:Y:S01]  /*98e0*/  ISETP.GT.AND P1, PT, R3.reuse, 0x8, P1 ;  /* 0x000000080300780c */ /* 0x040fe20000f24270 */
[----:B------:R-:W-:Y:S01]  /*98f0*/  @P5 STG.E.U16 desc[UR36][R4.64+0x1e2], R145 ;  /* 0x0001e29104005986 */ /* 0x000fe2000c101524 */
[----:B------:R-:W-:-:S02]  /*9900*/  ISETP.GT.AND P5, PT, R3, RZ, P2 ;  /* 0x000000ff0300720c */ /* 0x000fc400017a4270 */
[----:B------:R-:W-:Y:S01]  /*9910*/  ISETP.GT.AND P2, PT, R3, 0x8, P2 ;  /* 0x000000080300780c */ /* 0x000fe20001744270 */
[----:B------:R-:W-:Y:S01]  /*9920*/  @P3 IMAD.MOV.U32 R3, RZ, RZ, R7 ;  /* 0x000000ffff033224 */ /* 0x000fe200078e0007 */
[----:B------:R-:W-:Y:S02]  /*9930*/  F2FP.BF16.F32.PACK_AB R146, RZ, R146 ;  /* 0x00000092ff92723e */ /* 0x000fe400000010ff */
[----:B------:R-:W-:Y:S02]  /*9940*/  F2FP.BF16.F32.PACK_AB R147, RZ, R147 ;  /* 0x00000093ff93723e */ /* 0x000fe400000010ff */
[----:B------:R-:W-:Y:S01]  /*9950*/  F2FP.BF16.F32.PACK_AB R148, RZ, R148 ;  /* 0x00000094ff94723e */ /* 0x000fe200000010ff */
[----:B------:R0:W-:Y:S01]  /*9960*/  @P3 STG.E.U16 desc[UR36][R2.64+0x1e0], R146 ;  /* 0x0001e09202003986 */ /* 0x0001e2000c101524 */
[----:B------:R-:W-:Y:S02]  /*9970*/  F2FP.BF16.F32.PACK_AB R149, RZ, R149 ;  /* 0x00000095ff95723e */ /* 0x000fe400000010ff */
[----:B------:R-:W-:-:S02]  /*9980*/  F2FP.BF16.F32.PACK_AB R150, RZ, R150 ;  /* 0x00000096ff96723e */ /* 0x000fc400000010ff */
[----:B------:R-:W-:Y:S01]  /*9990*/  F2FP.BF16.F32.PACK_AB R151, RZ, R151 ;  /* 0x00000097ff97723e */ /* 0x000fe200000010ff */
[----:B0-----:R-:W-:Y:S02]  /*99a0*/  @P0 IMAD.MOV.U32 R2, RZ, RZ, R6 ;  /* 0x000000ffff020224 */ /* 0x001fe400078e0006 */
[----:B------:R-:W-:-:S05]  /*99b0*/  @P0 IMAD.MOV.U32 R3, RZ, RZ, R7 ;  /* 0x000000ffff030224 */ /* 0x000fca00078e0007 */
[----:B------:R0:W-:Y:S02]  /*99c0*/  @P0 STG.E.U16 desc[UR36][R2.64+0x1e2], R147 ;  /* 0x0001e29302000986 */ /* 0x0001e4000c101524 */
[----:B0-----:R-:W-:Y:S02]  /*99d0*/  @P5 IMAD.MOV.U32 R2, RZ, RZ, R4 ;  /* 0x000000ffff025224 */ /* 0x001fe400078e0004 */
[----:B------:R-:W-:-:S05]  /*99e0*/  @P5 IMAD.MOV.U32 R3, RZ, RZ, R5 ;  /* 0x000000ffff035224 */ /* 0x000fca00078e0005 */
[----:B------:R0:W-:Y:S04]  /*99f0*/  @P5 STG.E.U16 desc[UR36][R2.64+0x1f0], R148 ;  /* 0x0001f09402005986 */ /* 0x0001e8000c101524 */
[----:B------:R1:W-:Y:S01]  /*9a00*/  @P4 STG.E.U16 desc[UR36][R4.64+0x1f2], R149 ;  /* 0x0001f29504004986 */ /* 0x0003e2000c101524 */
[----:B0-----:R-:W-:Y:S02]  /*9a10*/  @P2 IMAD.MOV.U32 R2, RZ, RZ, R6 ;  /* 0x000000ffff022224 */ /* 0x001fe400078e0006 */
[----:B------:R-:W-:-:S05]  /*9a20*/  @P2 IMAD.MOV.U32 R3, RZ, RZ, R7 ;  /* 0x000000ffff032224 */ /* 0x000fca00078e0007 */
[----:B------:R1:W-:Y:S04]  /*9a30*/  @P2 STG.E.U16 desc[UR36][R2.64+0x1f0], R150 ;  /* 0x0001f09602002986 */ /* 0x0003e8000c101524 */
[----:B------:R1:W-:Y:S02]  /*9a40*/  @P1 STG.E.U16 desc[UR36][R6.64+0x1f2], R151 ;  /* 0x0001f29706001986 */ /* 0x0003e4000c101524 */
.L_x_286:
[----:B------:R-:W-:Y:S05]  /*9a50*/  BSYNC B0 ;  /* 0x0000000000007941 */ /* 0x000fea0003800000 */
.L_x_32:
[----:B01----:R-:W2:Y:S01]  /*9a60*/  LDL.64 R2, [R1] ;  /* 0x0000000001027983 */ /* 0x003ea20000100a00 */
[----:B------:R-:W-:Y:S01]  /*9a70*/  ULDC.64 UR4, c[0x0][0x650] ;  /* 0x0001940000047ab9 */ /* 0x000fe20000000a00 */
[----:B------:R0:W-:Y:S01]  /*9a80*/  SYNCS.ARRIVE.TRANS64.A1T0 RZ, [R160+UR45], RZ ;  /* 0x000000ffa0ff79a7 */ /* 0x0001e2000810002d */
[----:B------:R-:W-:Y:S01]  /*9a90*/  PRMT R0, RZ, 0x7610, R0 ;  /* 0x00007610ff007816 */ /* 0x000fe20000000000 */
[----:B------:R-:W-:Y:S02]  /*9aa0*/  IMAD.MOV.U32 R19, RZ, RZ, -0x1 ;  /* 0xffffffffff137424 */ /* 0x000fe400078e00ff */
[----:B-----5:R-:W-:Y:S01]  /*9ab0*/  IMAD.MOV.U32 R22, RZ, RZ, -0x1 ;  /* 0xffffffffff167424 */ /* 0x020fe200078e00ff */
[----:B--2---:R-:W-:-:S04]  /*9ac0*/  LEA R18, P0, R2, R18, 0x1 ;  /* 0x0000001202127211 */ /* 0x004fc800078008ff */
[----:B------:R-:W-:Y:S01]  /*9ad0*/  LEA.HI.X R17, R2, R17, R23, 0x1, P0 ;  /* 0x0000001102117211 */ /* 0x000fe200000f0c17 */
[----:B------:R-:W-:Y:S01]  /*9ae0*/  IMAD.MOV.U32 R2, RZ, RZ, -0x1 ;  /* 0xffffffffff027424 */ /* 0x000fe200078e00ff */
[----:B------:R-:W-:-:S04]  /*9af0*/  ISETP.GE.U32.AND P0, PT, R18, UR4, PT ;  /* 0x0000000412007c0c */ /* 0x000fc8000bf06070 */
[----:B------:R-:W-:-:S13]  /*9b00*/  ISETP.GE.U32.AND.EX P0, PT, R17, UR5, PT, P0 ;  /* 0x0000000511007c0c */ /* 0x000fda000bf06100 */
[----:B0-----:R-:W-:Y:S05]  /*9b10*/  @P0 BRA `(.L_x_287) ;  /* 0x0000000400700947 */ /* 0x001fea0003800000 */
[----:B------:R-:W0:Y:S01]  /*9b20*/  S2R R10, SR_CTAID.X ;  /* 0x00000000000a7919 */ /* 0x000e220000002500 */
[----:B---34-:R-:W1:Y:S01]  /*9b30*/  LDC.64 R8, c[0x0][0x628] ;  /* 0x00018a00ff087b82 */ /* 0x018e620000000a00 */
[----:B------:R-:W-:Y:S01]  /*9b40*/  ULDC UR4, c[0x0][0x150] ;  /* 0x0000540000047ab9 */ /* 0x000fe20000000800 */
[----:B------:R-:W-:Y:S01]  /*9b50*/  IMAD.MOV.U32 R6, RZ, RZ, R18 ;  /* 0x000000ffff067224 */ /* 0x000fe200078e0012 */
[----:B------:R-:W2:Y:S01]  /*9b60*/  S2R R20, SR_CTAID.Y ;  /* 0x0000000000147919 */ /* 0x000ea20000002600 */
[----:B------:R-:W-:-:S04]  /*9b70*/  IMAD.MOV.U32 R7, RZ, RZ, R17 ;  /* 0x000000ffff077224 */ /* 0x000fc800078e0011 */
[----:B------:R-:W3:Y:S08]  /*9b80*/  LDC R15, c[0x0][0x144] ;  /* 0x00005100ff0f7b82 */ /* 0x000ef00000000800 */
[----:B------:R-:W4:Y:S08]  /*9b90*/  LDC R0, c[0x0][0x630] ;  /* 0x00018c00ff007b82 */ /* 0x000f300000000800 */
[----:B------:R-:W2:Y:S01]  /*9ba0*/  LDC.64 R12, c[0x0][0x620] ;  /* 0x00018800ff0c7b82 */ /* 0x000ea20000000a00 */
[----:B-1----:R-:W-:-:S04]  /*9bb0*/  ISETP.NE.U32.AND P0, PT, R8, RZ, PT ;  /* 0x000000ff0800720c */ /* 0x002fc80003f05070 */
[----:B------:R-:W-:Y:S02]  /*9bc0*/  ISETP.NE.AND.EX P0, PT, R9, RZ, PT, P0 ;  /* 0x000000ff0900720c */ /* 0x000fe40003f05300 */
[----:B0-----:R-:W-:-:S05]  /*9bd0*/  I2FP.F32.U32 R2, R10 ;  /* 0x0000000a00027245 */ /* 0x001fca0000201000 */
[----:B------:R-:W-:-:S04]  /*9be0*/  FMUL R2, R2, UR4 ;  /* 0x0000000402027c20 */ /* 0x000fc80008400000 */
[----:B------:R0:W1:Y:S02]  /*9bf0*/  F2I.U32.TRUNC.NTZ R14, R2 ;  /* 0x00000002000e7305 */ /* 0x000064000020f000 */
[----:B---34-:R-:W-:Y:S05]  /*9c00*/  @!P0 BRA `(.L_x_288) ;  /* 0x0000000000288947 */ /* 0x018fea0003800000 */
[----:B------:R-:W3:Y:S02]  /*9c10*/  LDC R3, c[0x0][0x634] ;  /* 0x00018d00ff037b82 */ /* 0x000ee40000000800 */
[----:B---3--:R-:W-:-:S05]  /*9c20*/  IADD3 R7, P0, R18, R3, RZ ;  /* 0x0000000312077210 */ /* 0x008fca0007f1e0ff */
[----:B------:R-:W-:-:S04]  /*9c30*/  IMAD.X R11, RZ, RZ, R17, P0 ;  /* 0x000000ffff0b7224 */ /* 0x000fc800000e0611 */
[----:B0-----:R-:W-:-:S04]  /*9c40*/  IMAD.WIDE.U32 R2, R11, R8, RZ ;  /* 0x000000080b027225 */ /* 0x001fc800078e00ff */
[----:B------:R-:W-:-:S04]  /*9c50*/  IMAD.WIDE.U32 R4, P0, R7, R9, R2 ;  /* 0x0000000907047225 */ /* 0x000fc80007800002 */
[----:B------:R-:W-:-:S04]  /*9c60*/  IMAD.WIDE.U32 R2, R7, R8, RZ ;  /* 0x0000000807027225 */ /* 0x000fc800078e00ff */
[----:B------:R-:W-:Y:S01]  /*9c70*/  IMAD.X R7, RZ, RZ, RZ, P0 ;  /* 0x000000ffff077224 */ /* 0x000fe200000e06ff */
[----:B------:R-:W-:Y:S01]  /*9c80*/  IADD3 RZ, P0, R3, R4, RZ ;  /* 0x0000000403ff7210 */ /* 0x000fe20007f1e0ff */
[----:B------:R-:W-:-:S04]  /*9c90*/  IMAD.MOV.U32 R6, RZ, RZ, R5 ;  /* 0x000000ffff067224 */ /* 0x000fc800078e0005 */
[----:B------:R-:W-:-:S08]  /*9ca0*/  IMAD.WIDE.U32.X R6, R11, R9, R6, P0 ;  /* 0x000000090b067225 */ /* 0x000fd000000e0406 */
.L_x_288:
[----:B------:R-:W3:Y:S01]  /*9cb0*/  LDC.64 R26, c[0x0][0x640] ;  /* 0x00019000ff1a7b82 */ /* 0x000ee20000000a00 */
[-C--:B------:R-:W-:Y:S01]  /*9cc0*/  SHF.R.U64 R11, R6, R0.reuse, R7 ;  /* 0x00000000060b7219 */ /* 0x080fe20000001207 */
[----:B------:R-:W-:Y:S01]  /*9cd0*/  IMAD.MOV.U32 R19, RZ, RZ, R17 ;  /* 0x000000ffff137224 */ /* 0x000fe200078e0011 */
[----:B------:R-:W-:Y:S01]  /*9ce0*/  SHF.R.U32.HI R0, RZ, R0, R7 ;  /* 0x00000000ff007219 */ /* 0x000fe20000011607 */
[----:B-1----:R-:W-:Y:S01]  /*9cf0*/  IMAD.MOV R14, RZ, RZ, -R14 ;  /* 0x000000ffff0e7224 */ /* 0x002fe200078e0a0e */
[----:B------:R-:W-:Y:S01]  /*9d00*/  IADD3 R5, P0, RZ, -R11, RZ ;  /* 0x8000000bff057210 */ /* 0x000fe20007f1e0ff */
[----:B------:R-:W-:Y:S01]  /*9d10*/  ULDC UR4, c[0x0][0x154] ;  /* 0x0000550000047ab9 */ /* 0x000fe20000000800 */
[----:B------:R-:W-:Y:S01]  /*9d20*/  IMAD.MOV.U32 R7, RZ, RZ, 0x1 ;  /* 0x00000001ff077424 */ /* 0x000fe200078e00ff */
[----:B------:R-:W1:Y:S01]  /*9d30*/  LDC R4, c[0x0][0x618] ;  /* 0x00018600ff047b82 */ /* 0x000e620000000800 */
[----:B------:R-:W-:Y:S02]  /*9d40*/  IMAD R22, R15, R14, R10 ;  /* 0x0000000e0f167224 */ /* 0x000fe400078e020a */
[----:B------:R-:W-:-:S04]  /*9d50*/  IMAD.X R3, RZ, RZ, ~R0, P0 ;  /* 0x000000ffff037224 */ /* 0x000fc800000e0e00 */
[-C--:B--2---:R-:W-:Y:S01]  /*9d60*/  IMAD R0, R3, R12.reuse, RZ ;  /* 0x0000000c03007224 */ /* 0x084fe200078e02ff */
[----:B------:R-:W2:Y:S01]  /*9d70*/  LDC R6, c[0x0][0x608] ;  /* 0x00018200ff067b82 */ /* 0x000ea20000000800 */
[----:B0-----:R-:W-:-:S04]  /*9d80*/  IMAD.WIDE.U32 R2, R5, R12, R18 ;  /* 0x0000000c05027225 */ /* 0x001fc800078e0012 */
[----:B------:R-:W-:Y:S01]  /*9d90*/  IMAD R5, R5, R13, R0 ;  /* 0x0000000d05057224 */ /* 0x000fe200078e0200 */
[----:B------:R-:W-:Y:S02]  /*9da0*/  I2FP.F32.U32 R0, R20 ;  /* 0x0000001400007245 */ /* 0x000fe40000201000 */
[----:B------:R-:W0:Y:S01]  /*9db0*/  LDC R24, c[0x0][0x658] ;  /* 0x00019600ff187b82 */ /* 0x000e220000000800 */
[----:B------:R-:W-:Y:S01]  /*9dc0*/  IMAD.IADD R3, R3, 0x1, R5 ;  /* 0x0000000103037824 */ /* 0x000fe200078e0205 */
[----:B---3--:R-:W-:Y:S01]  /*9dd0*/  ISETP.NE.U32.AND P0, PT, R26, RZ, PT ;  /* 0x000000ff1a00720c */ /* 0x008fe20003f05070 */
[----:B------:R-:W-:Y:S01]  /*9de0*/  FMUL R0, R0, UR4 ;  /* 0x0000000400007c20 */ /* 0x000fe20008400000 */
[----:B------:R-:W-:Y:S02]  /*9df0*/  IMAD.MOV.U32 R5, RZ, RZ, -0x1 ;  /* 0xffffffffff057424 */ /* 0x000fe400078e00ff */
[----:B------:R-:W-:Y:S01]  /*9e00*/  ISETP.NE.AND.EX P0, PT, R27, RZ, PT, P0 ;  /* 0x000000ff1b00720c */ /* 0x000fe20003f05300 */
[----:B------:R3:W4:Y:S01]  /*9e10*/  F2I.U32.TRUNC.NTZ R12, R0 ;  /* 0x00000000000c7305 */ /* 0x000722000020f000 */
[----:B------:R-:W3:Y:S01]  /*9e20*/  LDC R15, c[0x0][0x148] ;  /* 0x00005200ff0f7b82 */ /* 0x000ee20000000800 */
[----:B-1----:R-:W-:-:S02]  /*9e30*/  SHF.R.U64 R10, R2, R4, R3 ;  /* 0x00000004020a7219 */ /* 0x002fc40000001203 */
[----:B------:R-:W-:-:S05]  /*9e40*/  SHF.R.U32.HI R3, RZ, R4, R3 ;  /* 0x00000004ff037219 */ /* 0x000fca0000011603 */
[----:B------:R-:W1:Y:S01]  /*9e50*/  LDC R14, c[0x0][0x600] ;  /* 0x00018000ff0e7b82 */ /* 0x000e620000000800 */
[-CC-:B--2---:R-:W-:Y:S02]  /*9e60*/  SHF.R.U64 R8, R10, R6.reuse, R3.reuse ;  /* 0x000000060a087219 */ /* 0x184fe40000001203 */
[----:B------:R-:W-:-:S05]  /*9e70*/  SHF.R.U32.HI R3, RZ, R6, R3 ;  /* 0x00000006ff037219 */ /* 0x000fca0000011603 */
[----:B------:R-:W2:Y:S01]  /*9e80*/  LDC R21, c[0x0][0x648] ;  /* 0x00019200ff157b82 */ /* 0x000ea20000000800 */
[-CC-:B0-----:R-:W-:Y:S02]  /*9e90*/  SHF.R.U64 R13, R8, R24.reuse, R3.reuse ;  /* 0x00000018080d7219 */ /* 0x181fe40000001203 */
[-C--:B------:R-:W-:Y:S02]  /*9ea0*/  SHF.L.U32 R5, R5, R24.reuse, RZ ;  /* 0x0000001805057219 */ /* 0x080fe400000006ff */
[-C--:B------:R-:W-:Y:S01]  /*9eb0*/  SHF.R.U32.HI R3, RZ, R24.reuse, R3 ;  /* 0x00000018ff037219 */ /* 0x080fe20000011603 */
[----:B------:R-:W-:Y:S01]  /*9ec0*/  IMAD.MOV.U32 R2, RZ, RZ, R13 ;  /* 0x000000ffff027224 */ /* 0x000fe200078e000d */
[----:B------:R-:W-:Y:S01]  /*9ed0*/  SHF.L.U32 R24, R7, R24, RZ ;  /* 0x0000001807187219 */ /* 0x000fe200000006ff */
[----:B------:R-:W0:Y:S01]  /*9ee0*/  LDC R25, c[0x0][0x638] ;  /* 0x00018e00ff197b82 */ /* 0x000e220000000800 */
[----:B------:R-:W-:-:S07]  /*9ef0*/  LOP3.LUT R19, RZ, R5, RZ, 0x33, !PT ;  /* 0x00000005ff137212 */ /* 0x000fce00078e33ff */
[----:B------:R-:W0:Y:S01]  /*9f00*/  LDC R28, c[0x0][0x610] ;  /* 0x00018400ff1c7b82 */ /* 0x000e220000000800 */
[----:B----4-:R-:W-:Y:S05]  /*9f10*/  @!P0 BRA `(.L_x_289) ;  /* 0x0000000000288947 */ /* 0x010fea0003800000 */
[----:B---3--:R-:W3:Y:S02]  /*9f20*/  LDC R0, c[0x0][0x64c] ;  /* 0x00019300ff007b82 */ /* 0x008ee40000000800 */
[----:B---3--:R-:W-:-:S05]  /*9f30*/  IADD3 R7, P0, R13, R0, RZ ;  /* 0x000000000d077210 */ /* 0x008fca0007f1e0ff */
        /* <DEDUP_REMOVED lines=8> */
.L_x_289:
[----:B------:R-:W4:Y:S01]  /*9fc0*/  LDC R4, c[0x0][0x65c] ;  /* 0x00019700ff047b82 */ /* 0x000f220000000800 */
[----:B--23--:R-:W-:Y:S01]  /*9fd0*/  SHF.R.U64 R0, R2, R21, R3 ;  /* 0x0000001502007219 */ /* 0x00cfe20000001203 */
[----:B-1----:R-:W-:Y:S01]  /*9fe0*/  VIADD R3, R14, 0xffffffff ;  /* 0xffffffff0e037836 */ /* 0x002fe20000000000 */
[----:B------:R-:W-:Y:S01]  /*9ff0*/  LOP3.LUT R19, R8, R19, RZ, 0xc0, !PT ;  /* 0x0000001308137212 */ /* 0x000fe200078ec0ff */
[----:B------:R-:W-:Y:S02]  /*a000*/  IMAD.MOV R12, RZ, RZ, -R12 ;  /* 0x000000ffff0c7224 */ /* 0x000fe400078e0a0c */
[----:B------:R-:W-:Y:S01]  /*a010*/  IMAD.MOV R2, RZ, RZ, -R0 ;  /* 0x000000ffff027224 */ /* 0x000fe200078e0a00 */
[----:B------:R-:W-:Y:S01]  /*a020*/  LOP3.LUT R3, R10, R3, RZ, 0xc0, !PT ;  /* 0x000000030a037212 */ /* 0x000fe200078ec0ff */
[----:B------:R-:W-:Y:S02]  /*a030*/  IMAD R19, R24, R0, R19 ;  /* 0x0000000018137224 */ /* 0x000fe400078e0213 */
[----:B0-----:R-:W-:-:S04]  /*a040*/  IMAD R0, R2, R25, R13 ;  /* 0x0000001902007224 */ /* 0x001fc800078e020d */
[----:B------:R-:W-:Y:S01]  /*a050*/  IMAD R2, R0, R14, R3 ;  /* 0x0000000e00027224 */ /* 0x000fe200078e0203 */
[----:B----4-:R-:W-:Y:S01]  /*a060*/  ISETP.NE.AND P0, PT, R4, 0x1, PT ;  /* 0x000000010400780c */ /* 0x010fe20003f05270 */
[----:B------:R-:W-:-:S05]  /*a070*/  IMAD.MOV.U32 R4, RZ, RZ, 0x1 ;  /* 0x00000001ff047424 */ /* 0x000fca00078e00ff */
[----:B------:R-:W-:-:S07]  /*a080*/  PRMT R0, R4, 0x7610, R0 ;  /* 0x0000761004007816 */ /* 0x000fce0000000000 */
[----:B------:R-:W-:-:S04]  /*a090*/  @P0 IMAD R22, R15, R12, R20 ;  /* 0x0000000c0f160224 */ /* 0x000fc800078e0214 */
[----:B------:R-:W-:-:S05]  /*a0a0*/  IMAD R19, R19, R28, R22 ;  /* 0x0000001c13137224 */ /* 0x000fca00078e0216 */
[----:B------:R-:W-:Y:S02]  /*a0b0*/  SEL R22, R2, R19, !P0 ;  /* 0x0000001302167207 */ /* 0x000fe40004000000 */
[----:B------:R-:W-:Y:S01]  /*a0c0*/  SEL R19, R19, R2, !P0 ;  /* 0x0000000213137207 */ /* 0x000fe20004000000 */
[----:B------:R-:W-:-:S07]  /*a0d0*/  IMAD.MOV.U32 R2, RZ, RZ, R11 ;  /* 0x000000ffff027224 */ /* 0x000fce00078e000b */
.L_x_287:
[----:B------:R-:W-:Y:S02]  /*a0e0*/  LOP3.LUT P0, RZ, R0, 0xff, RZ, 0xc0, !PT ;  /* 0x000000ff00ff7812 */ /* 0x000fe4000780c0ff */
[----:B------:R-:W-:-:S11]  /*a0f0*/  LOP3.LUT R173, R173, 0x1, RZ, 0x3c, !PT ;  /* 0x00000001adad7812 */ /* 0x000fd600078e3cff */
[----:B------:R-:W-:Y:S05]  /*a100*/  @P0 BRA `(.L_x_290) ;  /* 0xffffff7000c00947 */ /* 0x000fea000383ffff */
[----:B------:R-:W-:Y:S05]  /*a110*/  EXIT ;  /* 0x000000000000794d */ /* 0x000fea0003800000 */
.L_x_13:
[----:B------:R-:W-:-:S08]  /*a120*/  ISETP.NE.AND P0, PT, R0, RZ, PT ;  /* 0x000000ff0000720c */ /* 0x000fd00003f05270 */
[----:B0-----:R-:W0:-:S00]  /*a130*/  USETMAXREG.DEALLOC.CTAPOOL 0x28 ;  /* 0x00000028000079c8 */ /* 0x001e0000080e0500 */
[----:B------:R-:W-:Y:S05]  /*a140*/  @P0 EXIT ;  /* 0x000000000000094d */ /* 0x000fea0003800000 */
[----:B0-----:R-:W-:Y:S01]  /*a150*/  LOP3.LUT P0, RZ, R8, 0xff, RZ, 0xc0, !PT ;  /* 0x000000ff08ff7812 */ /* 0x001fe2000780c0ff */
[----:B------:R-:W-:Y:S02]  /*a160*/  IMAD.MOV.U32 R0, RZ, RZ, 0x1 ;  /* 0x00000001ff007424 */ /* 0x000fe400078e00ff */
[----:B------:R-:W-:-:S10]  /*a170*/  IMAD.MOV.U32 R7, RZ, RZ, RZ ;  /* 0x000000ffff077224 */ /* 0x000fd400078e00ff */
[----:B------:R-:W-:Y:S05]  /*a180*/  @!P0 BRA `(.L_x_291) ;  /* 0x0000000c001c8947 */ /* 0x000fea0003800000 */
[----:B------:R-:W-:Y:S01]  /*a190*/  LOP3.LUT P0, RZ, R4, 0x1f, RZ, 0xc0, !PT ;  /* 0x0000001f04ff7812 */ /* 0x000fe2000780c0ff */
[----:B------:R-:W-:Y:S01]  /*a1a0*/  ULDC UR5, c[0x0][0x658] ;  /* 0x0001960000057ab9 */ /* 0x000fe20000000800 */
[----:B------:R-:W-:Y:S01]  /*a1b0*/  UMOV UR6, 0xffffffff ;  /* 0xffffffff00067882 */ /* 0x000fe20000000000 */
[----:B------:R-:W-:Y:S01]  /*a1c0*/  BSSY B0, `(.L_x_291) ;  /* 0x00000c3000007945 */ /* 0x000fe20003800000 */
[----:B------:R-:W-:Y:S01]  /*a1d0*/  USHF.L.U32 UR6, UR6, UR5, URZ ;  /* 0x0000000506067299 */ /* 0x000fe2000800063f */
[C---:B------:R-:W-:Y:S01]  /*a1e0*/  ISETP.NE.AND P2, PT, R3.reuse, RZ, PT ;  /* 0x000000ff0300720c */ /* 0x040fe20003f45270 */
[----:B------:R-:W-:Y:S01]  /*a1f0*/  IMAD.MOV.U32 R8, RZ, RZ, 0x1 ;  /* 0x00000001ff087424 */ /* 0x000fe200078e00ff */
[----:B------:R-:W-:Y:S01]  /*a200*/  ISETP.NE.OR P0, PT, R3, RZ, !P0 ;  /* 0x000000ff0300720c */ /* 0x000fe20004705670 */
[----:B------:R-:W-:Y:S01]  /*a210*/  IMAD.MOV.U32 R0, RZ, RZ, 0x1 ;  /* 0x00000001ff007424 */ /* 0x000fe200078e00ff */
[----:B------:R-:W-:Y:S01]  /*a220*/  LOP3.LUT R6, R16, 0x2, RZ, 0xfc, !PT ;  /* 0x0000000210067812 */ /* 0x000fe200078efcff */
[----:B------:R-:W-:Y:S01]  /*a230*/  IMAD.MOV.U32 R7, RZ, RZ, RZ ;  /* 0x000000ffff077224 */ /* 0x000fe200078e00ff */
[----:B------:R-:W-:Y:S01]  /*a240*/  ULDC UR4, c[0x0][0x600] ;  /* 0x0001800000047ab9 */ /* 0x000fe20000000800 */
[----:B------:R-:W-:Y:S01]  /*a250*/  UMOV UR7, 0x1 ;  /* 0x0000000100077882 */ /* 0x000fe20000000000 */
[----:B------:R-:W-:-:S02]  /*a260*/  UIADD3 UR19, UR40, 0x1, URZ ;  /* 0x0000000128137890 */ /* 0x000fc4000fffe03f */
[----:B------:R-:W-:Y:S02]  /*a270*/  UIADD3 UR15, UR4, -0x1, URZ ;  /* 0xffffffff040f7890 */ /* 0x000fe4000fffe03f */
[----:B------:R-:W-:Y:S02]  /*a280*/  USHF.L.U32 UR17, UR7, UR5, URZ ;  /* 0x0000000507117299 */ /* 0x000fe4000800063f */
[----:B------:R-:W-:Y:S01]  /*a290*/  ULOP3.LUT UR16, URZ, UR6, URZ, 0x33, !UPT ;  /* 0x000000063f107292 */ /* 0x000fe2000f8e333f */
[----:B------:R-:W-:-:S11]  /*a2a0*/  ULDC.64 UR20, c[0x0][0x198] ;  /* 0x0000660000147ab9 */ /* 0x000fd60000000a00 */
.L_x_303:
[----:B------:R-:W-:-:S03]  /*a2b0*/  UMOV UR4, 0xffffffff ;  /* 0xffffffff00047882 */ /* 0x000fc60000000000 */
[----:B------:R-:W-:Y:S05]  /*a2c0*/  BRA.DIV UR4, `(.L_x_292) ;  /* 0x0000000e04bc7947 */ /* 0x000fea000b800000 */
[----:B------:R-:W-:-:S13]  /*a2d0*/  ELECT P6, URZ, PT ;  /* 0x00000000003f782f */ /* 0x000fda00038c0000 */
.L_x_315:
[----:B------:R-:W0:Y:S01]  /*a2e0*/  LDC R3, c[0x0][0x28c] ;  /* 0x0000a300ff037b82 */ /* 0x000e220000000800 */
[----:B------:R-:W-:Y:S01]  /*a2f0*/  BSSY B1, `(.L_x_293) ;  /* 0x0000037000017945 */ /* 0x000fe20003800000 */
[----:B0-----:R-:W-:-:S13]  /*a300*/  ISETP.LT.OR P6, PT, R3, 0x1, !P6 ;  /* 0x000000010300780c */ /* 0x001fda00077c1670 */
[----:B------:R-:W-:Y:S05]  /*a310*/  @P6 BRA `(.L_x_294) ;  /* 0x0000000000d06947 */ /* 0x000fea0003800000 */
[----:B------:R-:W-:Y:S02]  /*a320*/  IMAD.SHL.U32 R22, R22, 0x100, RZ ;  /* 0x0000010016167824 */ /* 0x000fe400078e00ff */
[----:B------:R-:W-:Y:S02]  /*a330*/  IMAD.SHL.U32 R19, R19, 0x40, RZ ;  /* 0x0000004013137824 */ /* 0x000fe400078e00ff */
[----:B------:R-:W-:Y:S02]  /*a340*/  IMAD.MOV.U32 R12, RZ, RZ, RZ ;  /* 0x000000ffff0c7224 */ /* 0x000fe400078e00ff */
[----:B------:R-:W-:Y:S02]  /*a350*/  IMAD.U32 R13, RZ, RZ, UR19 ;  /* 0x00000013ff0d7e24 */ /* 0x000fe4000f8e00ff */
[----:B------:R-:W-:Y:S02]  /*a360*/  IMAD.MOV.U32 R3, RZ, RZ, R0 ;  /* 0x000000ffff037224 */ /* 0x000fe400078e0000 */
[----:B------:R-:W-:-:S07]  /*a370*/  IMAD.MOV.U32 R4, RZ, RZ, R7 ;  /* 0x000000ffff047224 */ /* 0x000fce00078e0007 */
.L_x_298:
[----:B------:R-:W0:Y:S01]  /*a380*/  S2R R10, SR_CgaCtaId ;  /* 0x00000000000a7919 */ /* 0x000e220000008800 */
[----:B------:R-:W-:Y:S01]  /*a390*/  MOV R5, 0x400 ;  /* 0x0000040000057802 */ /* 0x000fe20000000f00 */
[----:B------:R-:W1:Y:S03]  /*a3a0*/  @!P2 LDC R9, c[0x0][0x500] ;  /* 0x00014000ff09ab82 */ /* 0x000e660000000800 */
[----:B0-----:R-:W-:Y:S02]  /*a3b0*/  LEA R11, R10, R5, 0x18 ;  /* 0x000000050a0b7211 */ /* 0x001fe400078ec0ff */
[----:B------:R-:W-:-:S03]  /*a3c0*/  SHF.L.U32 R5, R3, 0x1f, RZ ;  /* 0x0000001f03057819 */ /* 0x000fc600000006ff */
[----:B------:R-:W-:-:S04]  /*a3d0*/  IMAD R10, R4, 0x8, R11 ;  /* 0x00000008040a7824 */ /* 0x000fc800078e020b */
[----:B------:R-:W0:Y:S02]  /*a3e0*/  SYNCS.PHASECHK.TRANS64.TRYWAIT P1, [R10+URZ+0x18], R5 ;  /* 0x000018050a0075a7 */ /* 0x000e24000802017f */
[----:B01----:R-:W-:Y:S05]  /*a3f0*/  @!P1 BRA `(.L_x_295) ;  /* 0x0000000c00909947 */ /* 0x003fea0003800000 */
.L_x_316:
[----:B0-----:R-:W-:Y:S01]  /*a400*/  PRMT R5, R6, 0x9910, RZ ;  /* 0x0000991006057816 */ /* 0x001fe200000000ff */
[----:B------:R0:W-:Y:S03]  /*a410*/  @!P2 SYNCS.ARRIVE.TRANS64 RZ, [R10+URZ], R9 ;  /* 0x000000090affa9a7 */ /* 0x0001e6000800003f */
[----:B------:R-:W-:-:S13]  /*a420*/  ISETP.NE.AND P1, PT, R5, 0x2, PT ;  /* 0x000000020500780c */ /* 0x000fda0003f25270 */
[----:B0-----:R-:W-:Y:S05]  /*a430*/  @P1 BRA `(.L_x_296) ;  /* 0x0000000000041947 */ /* 0x001fea0003800000 */
[----:B------:R-:W-:Y:S01]  /*a440*/  BPT.TRAP 0x1 ;  /* 0x000000040000795c */ /* 0x000fe20000300000 */
.L_x_296:
[----:B------:R-:W-:Y:S05]  /*a450*/  @P0 BRA `(.L_x_297) ;  /* 0x0000000000040947 */ /* 0x000fea0003800000 */
[----:B------:R-:W-:Y:S01]  /*a460*/  BPT.TRAP 0x1 ;  /* 0x000000040000795c */ /* 0x000fe20000300000 */
.L_x_297:
[--C-:B------:R-:W-:Y:S01]  /*a470*/  IMAD R5, R4, 0x1000, R11.reuse ;  /* 0x0000100004057824 */ /* 0x100fe200078e020b */
[----:B------:R-:W-:Y:S01]  /*a480*/  R2UR UR9, R10 ;  /* 0x000000000a0972ca */ /* 0x000fe200000e0000 */
[C---:B------:R-:W-:Y:S01]  /*a490*/  IMAD R11, R4.reuse, 0x4000, R11 ;  /* 0x00004000040b7824 */ /* 0x040fe200078e020b */
[----:B------:R-:W-:Y:S01]  /*a4a0*/  UIADD3 UR4, UP0, UR20, 0xf0, URZ ;  /* 0x000000f014047890 */ /* 0x000fe2000ff1e03f */
[----:B------:R-:W-:Y:S01]  /*a4b0*/  VIADD R13, R13, 0xffffffff ;  /* 0xffffffff0d0d7836 */ /* 0x000fe20000000000 */
[----:B------:R-:W-:Y:S01]  /*a4c0*/  R2UR UR5, R5 ;  /* 0x00000000050572ca */ /* 0x000fe200000e0000 */
[----:B------:R-:W-:Y:S01]  /*a4d0*/  UIADD3 UR22, UP1, UR20, 0x1f0, URZ ;  /* 0x000001f014167890 */ /* 0x000fe2000ff3e03f */
[----:B------:R-:W-:Y:S01]  /*a4e0*/  R2UR UR8, R11 ;  /* 0x000000000b0872ca */ /* 0x000fe200000e0000 */
[----:B------:R-:W-:Y:S01]  /*a4f0*/  VIADD R4, R4, 0x1 ;  /* 0x0000000104047836 */ /* 0x000fe20000000000 */
[----:B------:R-:W-:Y:S01]  /*a500*/  R2UR UR11, R19 ;  /* 0x00000000130b72ca */ /* 0x000fe200000e0000 */
[----:B------:R-:W-:Y:S01]  /*a510*/  UIADD3.X UR23, URZ, UR21, URZ, UP1, !UPT ;  /* 0x000000153f177290 */ /* 0x000fe20008ffe43f */
[----:B------:R-:W-:Y:S01]  /*a520*/  R2UR UR10, R12 ;  /* 0x000000000c0a72ca */ /* 0x000fe200000e0000 */
[----:B------:R-:W-:Y:S01]  /*a530*/  UMOV UR6, 0x0 ;  /* 0x0000000000067882 */ /* 0x000fe20000000000 */
[----:B------:R-:W-:Y:S01]  /*a540*/  R2UR UR12, R2 ;  /* 0x00000000020c72ca */ /* 0x000fe200000e0000 */
[----:B------:R-:W-:Y:S01]  /*a550*/  UMOV UR7, 0x10000000 ;  /* 0x1000000000077882 */ /* 0x000fe20000000000 */
[----:B------:R-:W-:Y:S01]  /*a560*/  R2UR UR18, R22 ;  /* 0x00000000161272ca */ /* 0x000fe200000e0000 */
[----:B------:R-:W-:Y:S01]  /*a570*/  VIADD R12, R12, 0x20 ;  /* 0x000000200c0c7836 */ /* 0x000fe20000000000 */
[----:B------:R-:W-:Y:S01]  /*a580*/  ISETP.GT.AND P3, PT, R13, 0x1, PT ;  /* 0x000000010d00780c */ /* 0x000fe20003f64270 */
[----:B------:R-:W-:Y:S01]  /*a590*/  UIADD3 UR13, UR5, 0x100, URZ ;  /* 0x00000100050d7890 */ /* 0x000fe2000fffe03f */
[----:B------:R-:W-:Y:S01]  /*a5a0*/  ISETP.NE.AND P1, PT, R4, 0x3, PT ;  /* 0x000000030400780c */ /* 0x000fe20003f25270 */
[----:B------:R-:W-:-:S02]  /*a5b0*/  UIADD3.X UR5, URZ, UR21, URZ, UP0, !UPT ;  /* 0x000000153f057290 */ /* 0x000fc400087fe43f */
[----:B------:R-:W-:Y:S01]  /*a5c0*/  UIADD3 UR14, UR8, 0x3100, URZ ;  /* 0x00003100080e7890 */ /* 0x000fe2000fffe03f */
[----:B------:R-:W-:Y:S02]  /*a5d0*/  SEL R10, RZ, 0x1, P1 ;  /* 0x00000001ff0a7807 */ /* 0x000fe40000800000 */
[----:B------:R-:W-:Y:S01]  /*a5e0*/  UMOV UR8, UR13 ;  /* 0x0000000d00087c82 */ /* 0x000fe20008000000 */
[----:B------:R-:W-:Y:S02]  /*a5f0*/  SEL R4, R4, RZ, P1 ;  /* 0x000000ff04047207 */ /* 0x000fe40000800000 */
[----:B------:R-:W-:Y:S01]  /*a600*/  LOP3.LUT R3, R3, R10, RZ, 0x3c, !PT ;  /* 0x0000000a03037212 */ /* 0x000fe200078e3cff */
[----:B------:R0:W-:Y:S02]  /*a610*/  UTMALDG.3D [UR8], [UR4], desc[UR6] ;  /* 0x00000608040075b4 */ /* 0x0001e40008011000 */
[----:B0-----:R-:W-:Y:S01]  /*a620*/  UMOV UR8, UR14 ;  /* 0x0000000e00087c82 */ /* 0x001fe20008000000 */
[----:B------:R-:W-:-:S02]  /*a630*/  UMOV UR11, UR18 ;  /* 0x00000012000b7c82 */ /* 0x000fc40008000000 */
[----:B------:R0:W-:Y:S02]  /*a640*/  UTMALDG.3D [UR8], [UR22], desc[UR6] ;  /* 0x00000608160075b4 */ /* 0x0001e40008011000 */
[----:B0-----:R-:W-:Y:S05]  /*a650*/  @P3 BRA `(.L_x_298) ;  /* 0xfffffffc00483947 */ /* 0x001fea000383ffff */
.L_x_294:
[----:B------:R-:W-:Y:S05]  /*a660*/  BSYNC B1 ;  /* 0x0000000000017941 */ /* 0x000fea0003800000 */
.L_x_293:
[----:B------:R-:W2:Y:S01]  /*a670*/  LDL.64 R10, [R1] ;  /* 0x00000000010a7983 */ /* 0x000ea20000100a00 */
[----:B------:R-:W-:Y:S01]  /*a680*/  LOP3.LUT P4, RZ, R8, 0xff, RZ, 0xc0, !PT ;  /* 0x000000ff08ff7812 */ /* 0x000fe2000788c0ff */
[----:B------:R-:W-:Y:S01]  /*a690*/  VIADD R4, R7, UR40 ;  /* 0x0000002807047c36 */ /* 0x000fe20008000000 */
[----:B------:R-:W-:Y:S01]  /*a6a0*/  ULDC.64 UR4, c[0x0][0x650] ;  /* 0x0001940000047ab9 */ /* 0x000fe20000000a00 */
[----:B------:R-:W-:Y:S01]  /*a6b0*/  IMAD.U32 R7, RZ, RZ, UR40 ;  /* 0x00000028ff077e24 */ /* 0x000fe2000f8e00ff */
[----:B------:R-:W-:Y:S01]  /*a6c0*/  UISETP.GE.U32.AND UP0, UPT, UR40, 0x3, UPT ;  /* 0x000000032800788c */ /* 0x000fe2000bf06070 */
[----:B------:R-:W-:Y:S01]  /*a6d0*/  BSSY B1, `(.L_x_299) ;  /* 0x000006f000017945 */ /* 0x000fe20003800000 */
[----:B------:R-:W-:Y:S01]  /*a6e0*/  ISETP.GT.U32.AND P1, PT, R4, 0x2, PT ;  /* 0x000000020400780c */ /* 0x000fe20003f24070 */
[----:B------:R-:W-:Y:S01]  /*a6f0*/  IMAD.MOV.U32 R19, RZ, RZ, -0x1 ;  /* 0xffffffffff137424 */ /* 0x000fe200078e00ff */
[----:B------:R-:W-:Y:S01]  /*a700*/  PRMT R8, RZ, 0x7610, R8 ;  /* 0x00007610ff087816 */ /* 0x000fe20000000008 */
[----:B------:R-:W-:Y:S01]  /*a710*/  IMAD.MOV.U32 R22, RZ, RZ, -0x1 ;  /* 0xffffffffff167424 */ /* 0x000fe200078e00ff */
[----:B------:R-:W-:-:S02]  /*a720*/  ISETP.LT.U32.AND P1, PT, R7, 0x3, P1 ;  /* 0x000000030700780c */ /* 0x000fc40000f21070 */
[----:B------:R-:W-:Y:S01]  /*a730*/  PLOP3.LUT P3, PT, PT, PT, UP0, 0x80, 0x0 ;  /* 0x000000000000781c */ /* 0x000fe20003f6f008 */
[----:B------:R-:W0:Y:S01]  /*a740*/  @P4 S2R R3, SR_CgaCtaId ;  /* 0x0000000000034919 */ /* 0x000e220000008800 */
[----:B------:R-:W-:-:S04]  /*a750*/  @P4 MOV R2, 0x400 ;  /* 0x0000040000024802 */ /* 0x000fc80000000f00 */
[----:B0-----:R-:W-:Y:S01]  /*a760*/  @P4 LEA R5, R3, R2, 0x18 ;  /* 0x0000000203054211 */ /* 0x001fe200078ec0ff */
[----:B------:R-:W-:-:S03]  /*a770*/  IMAD.WIDE.U32 R2, R4, -0x55555555, RZ ;  /* 0xaaaaaaab04027825 */ /* 0x000fc600078e00ff */
[----:B------:R0:W-:Y:S01]  /*a780*/  @P4 SYNCS.ARRIVE.TRANS64.A1T0 RZ, [R5+URZ+0x68], RZ ;  /* 0x000068ff05ff49a7 */ /* 0x0001e2000810003f */
[----:B------:R-:W-:Y:S01]  /*a790*/  IMAD.MOV.U32 R2, RZ, RZ, -0x1 ;  /* 0xffffffffff027424 */ /* 0x000fe200078e00ff */
[----:B0-----:R-:W-:Y:S02]  /*a7a0*/  SHF.R.U32.HI R5, RZ, 0x1, R3 ;  /* 0x00000001ff057819 */ /* 0x001fe40000011603 */
[----:B------:R-:W-:-:S03]  /*a7b0*/  SEL R3, RZ, 0x1, !P1 ;  /* 0x00000001ff037807 */ /* 0x000fc60004800000 */
[----:B------:R-:W-:Y:S01]  /*a7c0*/  IMAD R7, R5, -0x3, R4 ;  /* 0xfffffffd05077824 */ /* 0x000fe200078e0204 */
[----:B------:R-:W-:Y:S02]  /*a7d0*/  LOP3.LUT R0, R0, R3, RZ, 0x3c, !PT ;  /* 0x0000000300007212 */ /* 0x000fe400078e3cff */
[----:B------:R-:W-:Y:S02]  /*a7e0*/  PRMT R3, RZ, 0x7610, R3 ;  /* 0x00007610ff037816 */ /* 0x000fe40000000003 */
[----:B------:R-:W-:Y:S02]  /*a7f0*/  @P3 LOP3.LUT R0, R0, 0x1, R5, 0x78, !PT ;  /* 0x0000000100003812 */ /* 0x000fe400078e7805 */
[----:B--2---:R-:W-:-:S04]  /*a800*/  IADD3 R18, P4, R18, R10, RZ ;  /* 0x0000000a12127210 */ /* 0x004fc80007f9e0ff */
[----:B------:R-:W-:Y:S01]  /*a810*/  ISETP.GE.U32.AND P1, PT, R18, UR4, PT ;  /* 0x0000000412007c0c */ /* 0x000fe2000bf26070 */
[----:B------:R-:W-:-:S05]  /*a820*/  IMAD.X R17, R17, 0x1, R23, P4 ;  /* 0x0000000111117824 */ /* 0x000fca00020e0617 */
[----:B------:R-:W-:-:S13]  /*a830*/  ISETP.GE.U32.AND.EX P1, PT, R17, UR5, PT, P1 ;  /* 0x0000000511007c0c */ /* 0x000fda000bf26110 */
[----:B------:R-:W-:Y:S05]  /*a840*/  @P1 BRA `(.L_x_300) ;  /* 0x00000004005c1947 */ /* 0x000fea0003800000 */
[----:B------:R-:W0:Y:S01]  /*a850*/  S2R R11, SR_CTAID.X ;  /* 0x00000000000b7919 */ /* 0x000e220000002500 */
[----:B------:R-:W-:Y:S01]  /*a860*/  ULDC.64 UR4, c[0x0][0x628] ;  /* 0x00018a0000047ab9 */ /* 0x000fe20000000a00 */
[----:B------:R-:W1:Y:S01]  /*a870*/  LDC R12, c[0x0][0x144] ;  /* 0x00005100ff0c7b82 */ /* 0x000e620000000800 */
[----:B------:R-:W-:Y:S01]  /*a880*/  ISETP.NE.U32.AND P1, PT, RZ, UR4, PT ;  /* 0x00000004ff007c0c */ /* 0x000fe2000bf25070 */
[----:B------:R-:W2:Y:S01]  /*a890*/  S2R R9, SR_CTAID.Y ;  /* 0x0000000000097919 */ /* 0x000ea20000002600 */
[----:B------:R-:W-:Y:S01]  /*a8a0*/  ULDC UR6, c[0x0][0x150] ;  /* 0x0000540000067ab9 */ /* 0x000fe20000000800 */
[----:B------:R-:W-:Y:S01]  /*a8b0*/  ULDC UR7, c[0x0][0x630] ;  /* 0x00018c0000077ab9 */ /* 0x000fe20000000800 */
[----:B------:R-:W-:Y:S01]  /*a8c0*/  ISETP.NE.AND.EX P1, PT, RZ, UR5, PT, P1 ;  /* 0x00000005ff007c0c */ /* 0x000fe2000bf25310 */
[----:B------:R-:W-:Y:S01]  /*a8d0*/  IMAD.MOV.U32 R2, RZ, RZ, R18 ;  /* 0x000000ffff027224 */ /* 0x000fe200078e0012 */
[----:B0-----:R-:W-:-:S05]  /*a8e0*/  I2FP.F32.U32 R3, R11 ;  /* 0x0000000b00037245 */ /* 0x001fca0000201000 */
[----:B------:R-:W-:Y:S01]  /*a8f0*/  FMUL R14, R3, UR6 ;  /* 0x00000006030e7c20 */ /* 0x000fe20008400000 */
[----:B------:R-:W-:-:S05]  /*a900*/  IMAD.MOV.U32 R3, RZ, RZ, R17 ;  /* 0x000000ffff037224 */ /* 0x000fca00078e0011 */
[----:B--2---:R-:W-:Y:S05]  /*a910*/  @!P1 BRA `(.L_x_301) ;  /* 0x0000000000289947 */ /* 0x004fea0003800000 */
[----:B------:R-:W-:Y:S02]  /*a920*/  ULDC UR6, c[0x0][0x634] ;  /* 0x00018d0000067ab9 */ /* 0x000fe40000000800 */
[----:B------:R-:W-:-:S05]  /*a930*/  IADD3 R3, P1, R18, UR6, RZ ;  /* 0x0000000612037c10 */ /* 0x000fca000ff3e0ff */
[----:B------:R-:W-:-:S04]  /*a940*/  IMAD.X R13, RZ, RZ, R17, P1 ;  /* 0x000000ffff0d7224 */ /* 0x000fc800008e0611 */
[----:B------:R-:W-:-:S04]  /*a950*/  IMAD.WIDE.U32 R4, R13, UR4, RZ ;  /* 0x000000040d047c25 */ /* 0x000fc8000f8e00ff */
[----:B------:R-:W-:-:S04]  /*a960*/  IMAD.WIDE.U32 R4, P1, R3, UR5, R4 ;  /* 0x0000000503047c25 */ /* 0x000fc8000f820004 */
[----:B------:R-:W-:-:S04]  /*a970*/  IMAD.WIDE.U32 R2, R3, UR4, RZ ;  /* 0x0000000403027c25 */ /* 0x000fc8000f8e00ff */
[----:B------:R-:W-:Y:S01]  /*a980*/  IMAD.MOV.U32 R2, RZ, RZ, R5 ;  /* 0x000000ffff027224 */ /* 0x000fe200078e0005 */
[----:B------:R-:W-:Y:S01]  /*a990*/  IADD3 RZ, P3, R3, R4, RZ ;  /* 0x0000000403ff7210 */ /* 0x000fe20007f7e0ff */
[----:B------:R-:W-:-:S04]  /*a9a0*/  IMAD.X R3, RZ, RZ, RZ, P1 ;  /* 0x000000ffff037224 */ /* 0x000fc800008e06ff */
[----:B------:R-:W-:-:S08]  /*a9b0*/  IMAD.WIDE.U32.X R2, R13, UR5, R2, P3 ;  /* 0x000000050d027c25 */ /* 0x000fd000098e0402 */
.L_x_301:
[--C-:B------:R-:W-:Y:S01]  /*a9c0*/  SHF.R.U64 R10, R2, UR7, R3.reuse ;  /* 0x00000007020a7c19 */ /* 0x100fe20008001203 */
[----:B------:R-:W0:Y:S01]  /*a9d0*/  F2I.U32.TRUNC.NTZ R14, R14 ;  /* 0x0000000e000e7305 */ /* 0x000e22000020f000 */
[----:B------:R-:W-:Y:S01]  /*a9e0*/  SHF.R.U32.HI R2, RZ, UR7, R3 ;  /* 0x00000007ff027c19 */ /* 0x000fe20008011603 */
[----:B------:R-:W-:Y:S01]  /*a9f0*/  ULDC.64 UR4, c[0x0][0x620] ;  /* 0x0001880000047ab9 */ /* 0x000fe20000000a00 */
[----:B------:R-:W-:Y:S01]  /*aa00*/  IADD3 R5, P1, RZ, -R10, RZ ;  /* 0x8000000aff057210 */ /* 0x000fe20007f3e0ff */
[----:B------:R-:W-:Y:S01]  /*aa10*/  IMAD.MOV.U32 R3, RZ, RZ, R17 ;  /* 0x000000ffff037224 */ /* 0x000fe200078e0011 */
[----:B------:R-:W-:-:S03]  /*aa20*/  ULDC.64 UR6, c[0x0][0x640] ;  /* 0x0001900000067ab9 */ /* 0x000fc60000000a00 */
[----:B------:R-:W-:Y:S01]  /*aa30*/  IMAD.X R2, RZ, RZ, ~R2, P1 ;  /* 0x000000ffff027224 */ /* 0x000fe200008e0e02 */
[----:B------:R-:W-:-:S03]  /*aa40*/  ISETP.NE.U32.AND P1, PT, RZ, UR6, PT ;  /* 0x00000006ff007c0c */ /* 0x000fc6000bf25070 */
[----:B------:R-:W-:Y:S01]  /*aa50*/  IMAD R4, R2, UR4, RZ ;  /* 0x0000000402047c24 */ /* 0x000fe2000f8e02ff */
[----:B------:R-:W-:Y:S01]  /*aa60*/  ISETP.NE.AND.EX P1, PT, RZ, UR7, PT, P1 ;  /* 0x00000007ff007c0c */ /* 0x000fe2000bf25310 */
[----:B------:R-:W-:-:S04]  /*aa70*/  IMAD.MOV.U32 R2, RZ, RZ, R18 ;  /* 0x000000ffff027224 */ /* 0x000fc800078e0012 */
[----:B------:R-:W-:Y:S01]  /*aa80*/  IMAD.WIDE.U32 R2, R5, UR4, R2 ;  /* 0x0000000405027c25 */ /* 0x000fe2000f8e0002 */
[----:B------:R-:W-:-:S03]  /*aa90*/  ULDC UR4, c[0x0][0x618] ;  /* 0x0001860000047ab9 */ /* 0x000fc60000000800 */
[----:B------:R-:W-:Y:S01]  /*aaa0*/  IMAD R5, R5, UR5, R4 ;  /* 0x0000000505057c24 */ /* 0x000fe2000f8e0204 */
[----:B------:R-:W-:Y:S01]  /*aab0*/  ULDC UR5, c[0x0][0x154] ;  /* 0x0000550000057ab9 */ /* 0x000fe20000000800 */
[----:B0-----:R-:W-:Y:S02]  /*aac0*/  IMAD.MOV R4, RZ, RZ, -R14 ;  /* 0x000000ffff047224 */ /* 0x001fe400078e0a0e */
[----:B------:R-:W0:Y:S01]  /*aad0*/  LDC R14, c[0x0][0x148] ;  /* 0x00005200ff0e7b82 */ /* 0x000e220000000800 */
[----:B------:R-:W-:Y:S02]  /*aae0*/  IMAD.IADD R3, R3, 0x1, R5 ;  /* 0x0000000103037824 */ /* 0x000fe400078e0205 */
[----:B-1----:R-:W-:Y:S01]  /*aaf0*/  IMAD R11, R12, R4, R11 ;  /* 0x000000040c0b7224 */ /* 0x002fe200078e020b */
[----:B------:R-:W-:Y:S02]  /*ab00*/  I2FP.F32.U32 R4, R9 ;  /* 0x0000000900047245 */ /* 0x000fe40000201000 */
[----:B------:R-:W-:-:S02]  /*ab10*/  SHF.R.U64 R12, R2, UR4, R3 ;  /* 0x00000004020c7c19 */ /* 0x000fc40008001203 */
[----:B------:R-:W-:Y:S01]  /*ab20*/  SHF.R.U32.HI R3, RZ, UR4, R3 ;  /* 0x00000004ff037c19 */ /* 0x000fe20008011603 */
[----:B------:R-:W-:Y:S01]  /*ab30*/  FMUL R4, R4, UR5 ;  /* 0x0000000504047c20 */ /* 0x000fe20008400000 */
[----:B------:R-:W-:Y:S02]  /*ab40*/  ULDC UR4, c[0x0][0x608] ;  /* 0x0001820000047ab9 */ /* 0x000fe40000000800 */
[--C-:B------:R-:W-:Y:S01]  /*ab50*/  SHF.R.U64 R15, R12, UR4, R3.reuse ;  /* 0x000000040c0f7c19 */ /* 0x100fe20008001203 */
[----:B------:R1:W2:Y:S01]  /*ab60*/  F2I.U32.TRUNC.NTZ R20, R4 ;  /* 0x0000000400147305 */ /* 0x0002a2000020f000 */
[----:B------:R-:W-:Y:S01]  /*ab70*/  SHF.R.U32.HI R2, RZ, UR4, R3 ;  /* 0x00000004ff027c19 */ /* 0x000fe20008011603 */
[----:B------:R-:W-:-:S03]  /*ab80*/  ULDC UR4, c[0x0][0x658] ;  /* 0x0001960000047ab9 */ /* 0x000fc60000000800 */
[--C-:B------:R-:W-:Y:S02]  /*ab90*/  SHF.R.U64 R13, R15, UR4, R2.reuse ;  /* 0x000000040f0d7c19 */ /* 0x100fe40008001202 */
[----:B------:R-:W-:-:S03]  /*aba0*/  SHF.R.U32.HI R19, RZ, UR4, R2 ;  /* 0x00000004ff137c19 */ /* 0x000fc60008011602 */
[----:B------:R-:W-:Y:S02]  /*abb0*/  IMAD.MOV.U32 R2, RZ, RZ, R13 ;  /* 0x000000ffff027224 */ /* 0x000fe400078e000d */
[----:B------:R-:W-:Y:S01]  /*abc0*/  IMAD.MOV.U32 R3, RZ, RZ, R19 ;  /* 0x000000ffff037224 */ /* 0x000fe200078e0013 */
[----:B-1----:R-:W-:Y:S06]  /*abd0*/  @!P1 BRA `(.L_x_302) ;  /* 0x0000000000289947 */ /* 0x002fec0003800000 */
        /* <DEDUP_REMOVED lines=10> */
.L_x_302:
[----:B------:R-:W1:Y:S01]  /*ac80*/  LDC R4, c[0x0][0x65c] ;  /* 0x00019700ff047b82 */ /* 0x000e620000000800 */
[----:B------:R-:W-:Y:S01]  /*ac90*/  ULDC UR4, c[0x0][0x648] ;  /* 0x0001920000047ab9 */ /* 0x000fe20000000800 */
[----:B------:R-:W-:Y:S01]  /*aca0*/  LOP3.LUT R15, R15, UR16, RZ, 0xc0, !PT ;  /* 0x000000100f0f7c12 */ /* 0x000fe2000f8ec0ff */
[----:B--2---:R-:W-:Y:S01]  /*acb0*/  IMAD.MOV R20, RZ, RZ, -R20 ;  /* 0x000000ffff147224 */ /* 0x004fe200078e0a14 */
[----:B------:R-:W-:Y:S01]  /*acc0*/  SHF.R.U64 R2, R2, UR4, R3 ;  /* 0x0000000402027c19 */ /* 0x000fe20008001203 */
[----:B------:R-:W-:Y:S01]  /*acd0*/  ULDC UR4, c[0x0][0x638] ;  /* 0x00018e0000047ab9 */ /* 0x000fe20000000800 */
[----:B------:R-:W-:Y:S01]  /*ace0*/  LOP3.LUT R12, R12, UR15, RZ, 0xc0, !PT ;  /* 0x0000000f0c0c7c12 */ /* 0x000fe2000f8ec0ff */
[----:B------:R-:W-:Y:S01]  /*acf0*/  ULDC UR5, c[0x0][0x610] ;  /* 0x0001840000057ab9 */ /* 0x000fe20000000800 */
[----:B------:R-:W-:Y:S01]  /*ad00*/  IMAD.MOV.U32 R3, RZ, RZ, 0x1 ;  /* 0x00000001ff037424 */ /* 0x000fe200078e00ff */
[----:B-1----:R-:W-:Y:S01]  /*ad10*/  ISETP.NE.AND P1, PT, R4, 0x1, PT ;  /* 0x000000010400780c */ /* 0x002fe20003f25270 */
[----:B------:R-:W-:-:S02]  /*ad20*/  IMAD.MOV R4, RZ, RZ, -R2 ;  /* 0x000000ffff047224 */ /* 0x000fc400078e0a02 */
[----:B------:R-:W-:Y:S02]  /*ad30*/  IMAD R2, R2, UR17, R15 ;  /* 0x0000001102027c24 */ /* 0x000fe4000f8e020f */
[----:B------:R-:W-:Y:S01]  /*ad40*/  IMAD R13, R4, UR4, R13 ;  /* 0x00000004040d7c24 */ /* 0x000fe2000f8e020d */
[----:B------:R-:W-:-:S07]  /*ad50*/  ULDC UR4, c[0x0][0x600] ;  /* 0x0001800000047ab9 */ /* 0x000fce0000000800 */
[----:B0-----:R-:W-:-:S04]  /*ad60*/  @P1 IMAD R11, R14, R20, R9 ;  /* 0x000000140e0b1224 */ /* 0x001fc800078e0209 */
[----:B------:R-:W-:Y:S02]  /*ad70*/  IMAD R11, R2, UR5, R11 ;  /* 0x00000005020b7c24 */ /* 0x000fe4000f8e020b */
[----:B------:R-:W-:-:S05]  /*ad80*/  IMAD R2, R13, UR4, R12 ;  /* 0x000000040d027c24 */ /* 0x000fca000f8e020c */
[----:B------:R-:W-:Y:S02]  /*ad90*/  SEL R22, R2, R11, !P1 ;  /* 0x0000000b02167207 */ /* 0x000fe40004800000 */
[----:B------:R-:W-:Y:S01]  /*ada0*/  SEL R19, R11, R2, !P1 ;  /* 0x000000020b137207 */ /* 0x000fe20004800000 */
[----:B------:R-:W-:-:S07]  /*adb0*/  IMAD.MOV.U32 R2, RZ, RZ, R10 ;  /* 0x000000ffff027224 */ /* 0x000fce00078e000a */
.L_x_300:
[----:B------:R-:W-:Y:S05]  /*adc0*/  BSYNC B1 ;  /* 0x0000000000017941 */ /* 0x000fea0003800000 */
.L_x_299:
[----:B------:R-:W-:-:S13]  /*add0*/  LOP3.LUT P1, RZ, R3, 0xff, RZ, 0xc0, !PT ;  /* 0x000000ff03ff7812 */ /* 0x000fda000782c0ff */
[----:B------:R-:W-:Y:S05]  /*ade0*/  @P1 BRA `(.L_x_303) ;  /* 0xfffffff400301947 */ /* 0x000fea000383ffff */
[----:B------:R-:W-:Y:S05]  /*adf0*/  BSYNC B0 ;  /* 0x0000000000007941 */ /* 0x000fea0003800000 */
.L_x_291:
[----:B------:R-:W-:-:S03]  /*ae00*/  UMOV UR4, 0xffffffff ;  /* 0xffffffff00047882 */ /* 0x000fc60000000000 */
[----:B------:R-:W-:Y:S05]  /*ae10*/  BRA.DIV UR4, `(.L_x_304) ;  /* 0x00000006041c7947 */ /* 0x000fea000b800000 */
[----:B------:R-:W-:-:S13]  /*ae20*/  ELECT P6, URZ, PT ;  /* 0x00000000003f782f */ /* 0x000fda00038c0000 */
.L_x_319:
[----:B------:R-:W-:Y:S04]  /*ae30*/  BSSY B0, `(.L_x_305) ;  /* 0x0000022000007945 */ /* 0x000fe80003800000 */
[----:B------:R-:W-:Y:S05]  /*ae40*/  @!P6 BRA `(.L_x_306) ;  /* 0x000000000080e947 */ /* 0x000fea0003800000 */
[----:B------:R-:W-:-:S04]  /*ae50*/  LOP3.LUT R16, R16, 0x2, RZ, 0xfc, !PT ;  /* 0x0000000210107812 */ /* 0x000fc800078efcff */
[----:B------:R-:W-:-:S13]  /*ae60*/  ISETP.NE.AND P0, PT, R16, 0x3, PT ;  /* 0x000000031000780c */ /* 0x000fda0003f05270 */
[----:B------:R-:W-:Y:S05]  /*ae70*/  @!P0 BRA `(.L_x_307) ;  /* 0x0000000000048947 */ /* 0x000fea0003800000 */
[----:B------:R-:W-:Y:S01]  /*ae80*/  BPT.TRAP 0x1 ;  /* 0x000000040000795c */ /* 0x000fe20000300000 */
.L_x_307:
[----:B------:R-:W0:Y:S01]  /*ae90*/  S2R R3, SR_CgaCtaId ;  /* 0x0000000000037919 */ /* 0x000e220000008800 */
[----:B------:R-:W-:Y:S02]  /*aea0*/  MOV R2, 0x400 ;  /* 0x0000040000027802 */ /* 0x000fe40000000f00 */
[----:B------:R-:W-:Y:S02]  /*aeb0*/  SHF.L.U32 R4, R0, 0x1f, RZ ;  /* 0x0000001f00047819 */ /* 0x000fe400000006ff */
[----:B0-----:R-:W-:-:S05]  /*aec0*/  LEA R2, R3, R2, 0x18 ;  /* 0x0000000203027211 */ /* 0x001fca00078ec0ff */
[----:B------:R-:W-:-:S04]  /*aed0*/  VIADD R2, R2, 0x18 ;  /* 0x0000001802027836 */ /* 0x000fc80000000000 */
[C---:B------:R-:W-:Y:S02]  /*aee0*/  IMAD R9, R7.reuse, 0x8, R2 ;  /* 0x0000000807097824 */ /* 0x040fe400078e0202 */
[----:B------:R-:W-:Y:S02]  /*aef0*/  VIADD R7, R7, 0x1 ;  /* 0x0000000107077836 */ /* 0x000fe40000000000 */
[----:B------:R-:W0:Y:S03]  /*af00*/  SYNCS.PHASECHK.TRANS64.TRYWAIT P0, [R9+URZ], R4 ;  /* 0x00000004090075a7 */ /* 0x000e26000800017f */
[----:B------:R-:W-:-:S04]  /*af10*/  ISETP.NE.AND P1, PT, R7, 0x3, PT ;  /* 0x000000030700780c */ /* 0x000fc80003f25270 */
[----:B------:R-:W-:Y:S02]  /*af20*/  SEL R3, RZ, 0x1, P1 ;  /* 0x00000001ff037807 */ /* 0x000fe40000800000 */
[----:B------:R-:W-:Y:S02]  /*af30*/  SEL R7, R7, RZ, P1 ;  /* 0x000000ff07077207 */ /* 0x000fe40000800000 */
[----:B------:R-:W-:-:S03]  /*af40*/  LOP3.LUT R11, R0, R3, RZ, 0x3c, !PT ;  /* 0x00000003000b7212 */ /* 0x000fc600078e3cff */
[----:B------:R-:W-:Y:S01]  /*af50*/  IMAD R6, R7, 0x8, R2 ;  /* 0x0000000807067824 */ /* 0x000fe200078e0202 */
[----:B------:R-:W-:Y:S01]  /*af60*/  SHF.L.U32 R5, R11, 0x1f, RZ ;  /* 0x0000001f0b057819 */ /* 0x000fe200000006ff */
[----:B0-----:R-:W-:Y:S06]  /*af70*/  @!P0 BRA `(.L_x_308) ;  /* 0x0000000000e48947 */ /* 0x001fec0003800000 */
.L_x_320:
[----:B------:R-:W1:Y:S01]  /*af80*/  SYNCS.PHASECHK.TRANS64.TRYWAIT P0, [R6+URZ], R5 ;  /* 0x00000005060075a7 */ /* 0x000e62000800017f */
[----:B------:R-:W-:-:S05]  /*af90*/  VIADD R0, R7, 0x1 ;  /* 0x0000000107007836 */ /* 0x000fca0000000000 */
[----:B------:R-:W-:-:S04]  /*afa0*/  ISETP.NE.AND P1, PT, R0, 0x3, PT ;  /* 0x000000030000780c */ /* 0x000fc80003f25270 */
[----:B0-----:R-:W-:Y:S02]  /*afb0*/  SEL R4, RZ, 0x1, P1 ;  /* 0x00000001ff047807 */ /* 0x001fe40000800000 */
[----:B------:R-:W-:Y:S02]  /*afc0*/  SEL R3, R0, RZ, P1 ;  /* 0x000000ff00037207 */ /* 0x000fe40000800000 */
[----:B------:R-:W-:Y:S01]  /*afd0*/  LOP3.LUT R0, R11, R4, RZ, 0x3c, !PT ;  /* 0x000000040b007212 */ /* 0x000fe200078e3cff */
[----:B-1----:R-:W-:Y:S06]  /*afe0*/  @!P0 BRA `(.L_x_309) ;  /* 0x0000000000dc8947 */ /* 0x002fec0003800000 */
.L_x_321:
[----:B------:R-:W-:Y:S01]  /*aff0*/  IMAD R3, R3, 0x8, R2 ;  /* 0x0000000803037824 */ /* 0x000fe200078e0202 */
[----:B------:R-:W-:-:S07]  /*b000*/  SHF.L.U32 R0, R0, 0x1f, RZ ;  /* 0x0000001f00007819 */ /* 0x000fce00000006ff */
.L_x_310:
[----:B-1----:R1:W2:Y:S02]  /*b010*/  SYNCS.PHASECHK.TRANS64.TRYWAIT P0, [R3+URZ], R0 ;  /* 0x00000000030075a7 */ /* 0x0022a4000800017f */
[----:B--2---:R-:W-:Y:S05]  /*b020*/  @!P0 NANOSLEEP.SYNCS 0x989680 ;  /* 0x009896800000895d */ /* 0x004fea0003900000 */
[----:B------:R-:W2:Y:S02]  /*b030*/  @!P0 SYNCS.PHASECHK.TRANS64 P0, [R3+URZ], R0 ;  /* 0x00000000030085a7 */ /* 0x000ea4000800007f */
[----:B--2---:R-:W-:Y:S05]  /*b040*/  @!P0 BRA `(.L_x_310) ;  /* 0xfffffffc00f08947 */ /* 0x004fea000383ffff */
.L_x_306:
[----:B------:R-:W-:Y:S05]  /*b050*/  BSYNC B0 ;  /* 0x0000000000007941 */ /* 0x000fea0003800000 */
.L_x_305:
[----:B------:R-:W-:Y:S05]  /*b060*/  EXIT ;  /* 0x000000000000794d */ /* 0x000fea0003800000 */
.L_x_15:
[----:B-1----:R1:W2:Y:S02]  /*b070*/  SYNCS.PHASECHK.TRANS64.TRYWAIT P0, [R159+URZ], R0 ;  /* 0x000000009f0075a7 */ /* 0x0022a4000800017f */
[----:B--2---:R-:W-:Y:S05]  /*b080*/  @!P0 NANOSLEEP.SYNCS 0x989680 ;  /* 0x009896800000895d */ /* 0x004fea0003900000 */
[----:B------:R-:W2:Y:S02]  /*b090*/  @!P0 SYNCS.PHASECHK.TRANS64 P0, [R159+URZ], R0 ;  /* 0x000000009f0085a7 */ /* 0x000ea4000800007f */
[----:B--2---:R-:W-:Y:S05]  /*b0a0*/  @!P0 BRA `(.L_x_15) ;  /* 0xfffffffc00f08947 */ /* 0x004fea000383ffff */
[----:B------:R-:W-:Y:S05]  /*b0b0*/  BRA `(.L_x_311) ;  /* 0xffffff6000e87947 */ /* 0x000fea000383ffff */
.L_x_20:
[----:B--2---:R2:W3:Y:S02]  /*b0c0*/  SYNCS.PHASECHK.TRANS64.TRYWAIT P1, [R3+URZ], R0 ;  /* 0x00000000030075a7 */ /* 0x0044e4000802017f */
[----:B---3--:R-:W-:Y:S05]  /*b0d0*/  @!P1 NANOSLEEP.SYNCS 0x989680 ;  /* 0x009896800000995d */ /* 0x008fea0003900000 */
[----:B------:R-:W3:Y:S02]  /*b0e0*/  @!P1 SYNCS.PHASECHK.TRANS64 P1, [R3+URZ], R0 ;  /* 0x00000000030095a7 */ /* 0x000ee4000802007f */
[----:B---3--:R-:W-:Y:S05]  /*b0f0*/  @!P1 BRA `(.L_x_20) ;  /* 0xfffffffc00f09947 */ /* 0x008fea000383ffff */
[----:B------:R-:W-:Y:S05]  /*b100*/  BRA `(.L_x_19) ;  /* 0xffffff6400547947 */ /* 0x000fea000383ffff */
.L_x_25:
[----:B--2---:R-:W-:-:S04]  /*b110*/  IMAD.U32 R4, RZ, RZ, UR4 ;  /* 0x00000004ff047e24 */ /* 0x004fc8000f8e00ff */
[----:B------:R2:W3:Y:S03]  /*b120*/  SYNCS.PHASECHK.TRANS64.TRYWAIT P1, [R4+URZ], R3 ;  /* 0x00000003040075a7 */ /* 0x0004e6000802017f */
[----:B---3--:R-:W-:Y:S05]  /*b130*/  @!P1 NANOSLEEP.SYNCS 0x989680 ;  /* 0x009896800000995d */ /* 0x008fea0003900000 */
[----:B------:R-:W3:Y:S02]  /*b140*/  @!P1 SYNCS.PHASECHK.TRANS64 P1, [R4+URZ], R3 ;  /* 0x00000003040095a7 */ /* 0x000ee4000802007f */
[----:B---3--:R-:W-:Y:S05]  /*b150*/  @!P1 BRA `(.L_x_25) ;  /* 0xfffffffc00ec9947 */ /* 0x008fea000383ffff */
[----:B------:R-:W-:Y:S05]  /*b160*/  BRA `(.L_x_24) ;  /* 0xffffff6400e87947 */ /* 0x000fea000383ffff */
.L_x_31:
[----:B-1----:R1:W2:Y:S02]  /*b170*/  SYNCS.PHASECHK.TRANS64.TRYWAIT P0, [R159+URZ+0x10], R0 ;  /* 0x000010009f0075a7 */ /* 0x0022a4000800017f */
[----:B--2---:R-:W-:Y:S05]  /*b180*/  @!P0 NANOSLEEP.SYNCS 0x989680 ;  /* 0x009896800000895d */ /* 0x004fea0003900000 */
[----:B------:R-:W2:Y:S02]  /*b190*/  @!P0 SYNCS.PHASECHK.TRANS64 P0, [R159+URZ+0x10], R0 ;  /* 0x000010009f0085a7 */ /* 0x000ea4000800007f */
[----:B--2---:R-:W-:Y:S05]  /*b1a0*/  @!P0 BRA `(.L_x_31) ;  /* 0xfffffffc00f08947 */ /* 0x004fea000383ffff */
[----:B------:R-:W-:Y:S05]  /*b1b0*/  BRA `(.L_x_312) ;  /* 0xffffff6800e47947 */ /* 0x000fea000383ffff */
.L_x_292:
[----:B------:R-:W-:Y:S01]  /*b1c0*/  BSSY B1, `(.L_x_313) ;  /* 0x0000006000017945 */ /* 0x000fe20003800000 */
[----:B------:R-:W-:-:S07]  /*b1d0*/  IMAD.MOV.U32 R15, RZ, RZ, -0x1 ;  /* 0xffffffffff0f7424 */ /* 0x000fce00078e00ff */
[----:B-----5:R-:W-:Y:S05]  /*b1e0*/  WARPSYNC.COLLECTIVE R15, `(.L_x_314) ;  /* 0x000000000f0c7348 */ /* 0x020fea0003c00000 */
[----:B------:R-:W-:Y:S02]  /*b1f0*/  ELECT P6, UR62, PT ;  /* 0x00000000003e782f */ /* 0x000fe400038c0000 */
[----:B------:R-:W-:Y:S01]  /*b200*/  MOV R14, UR62 ;  /* 0x0000003e000e7c02 */ /* 0x000fe20008000f00 */
[----:B-----5:R-:W-:Y:S10]  /*b210*/  ENDCOLLECTIVE ;  /* 0x000000000000791b */ /* 0x020ff40003800000 */
.L_x_314:
[----:B------:R-:W-:Y:S05]  /*b220*/  BSYNC B1 ;  /* 0x0000000000017941 */ /* 0x000fea0003800000 */
.L_x_313:
[----:B------:R-:W-:Y:S05]  /*b230*/  BRA `(.L_x_315) ;  /* 0xfffffff000287947 */ /* 0x000fea000383ffff */
.L_x_295:
[----:B0-----:R0:W1:Y:S02]  /*b240*/  SYNCS.PHASECHK.TRANS64.TRYWAIT P1, [R10+URZ+0x18], R5 ;  /* 0x000018050a0075a7 */ /* 0x001064000802017f */
[----:B-1----:R-:W-:Y:S05]  /*b250*/  @!P1 NANOSLEEP.SYNCS 0x989680 ;  /* 0x009896800000995d */ /* 0x002fea0003900000 */
[----:B------:R-:W1:Y:S02]  /*b260*/  @!P1 SYNCS.PHASECHK.TRANS64 P1, [R10+URZ+0x18], R5 ;  /* 0x000018050a0095a7 */ /* 0x000e64000802007f */
[----:B-1----:R-:W-:Y:S05]  /*b270*/  @!P1 BRA `(.L_x_295) ;  /* 0xfffffffc00f09947 */ /* 0x002fea000383ffff */
[----:B------:R-:W-:Y:S05]  /*b280*/  BRA `(.L_x_316) ;  /* 0xfffffff0005c7947 */ /* 0x000fea000383ffff */
.L_x_304:
[----:B------:R-:W-:Y:S01]  /*b290*/  BSSY B0, `(.L_x_317) ;  /* 0x0000006000007945 */ /* 0x000fe20003800000 */
[----:B------:R-:W-:-:S07]  /*b2a0*/  IMAD.MOV.U32 R15, RZ, RZ, -0x1 ;  /* 0xffffffffff0f7424 */ /* 0x000fce00078e00ff */
[----:B-----5:R-:W-:Y:S05]  /*b2b0*/  WARPSYNC.COLLECTIVE R15, `(.L_x_318) ;  /* 0x000000000f0c7348 */ /* 0x020fea0003c00000 */
[----:B------:R-:W-:Y:S02]  /*b2c0*/  ELECT P6, UR62, PT ;  /* 0x00000000003e782f */ /* 0x000fe400038c0000 */
[----:B------:R-:W-:Y:S01]  /*b2d0*/  MOV R14, UR62 ;  /* 0x0000003e000e7c02 */ /* 0x000fe20008000f00 */
[----:B-----5:R-:W-:Y:S10]  /*b2e0*/  ENDCOLLECTIVE ;  /* 0x000000000000791b */ /* 0x020ff40003800000 */
.L_x_318:
[----:B------:R-:W-:Y:S05]  /*b2f0*/  BSYNC B0 ;  /* 0x0000000000007941 */ /* 0x000fea0003800000 */
.L_x_317:
[----:B------:R-:W-:Y:S05]  /*b300*/  BRA `(.L_x_319) ;  /* 0xfffffff800c87947 */ /* 0x000fea000383ffff */
.L_x_308:
[----:B0-----:R0:W1:Y:S02]  /*b310*/  SYNCS.PHASECHK.TRANS64.TRYWAIT P0, [R9+URZ], R4 ;  /* 0x00000004090075a7 */ /* 0x001064000800017f */
[----:B-1----:R-:W-:Y:S05]  /*b320*/  @!P0 NANOSLEEP.SYNCS 0x989680 ;  /* 0x009896800000895d */ /* 0x002fea0003900000 */
[----:B------:R-:W1:Y:S02]  /*b330*/  @!P0 SYNCS.PHASECHK.TRANS64 P0, [R9+URZ], R4 ;  /* 0x00000004090085a7 */ /* 0x000e64000800007f */
[----:B-1----:R-:W-:Y:S05]  /*b340*/  @!P0 BRA `(.L_x_308) ;  /* 0xfffffffc00f08947 */ /* 0x002fea000383ffff */
[----:B------:R-:W-:Y:S05]  /*b350*/  BRA `(.L_x_320) ;  /* 0xfffffffc00087947 */ /* 0x000fea000383ffff */
.L_x_309:
[----:B0-----:R0:W1:Y:S02]  /*b360*/  SYNCS.PHASECHK.TRANS64.TRYWAIT P0, [R6+URZ], R5 ;  /* 0x00000005060075a7 */ /* 0x001064000800017f */
[----:B-1----:R-:W-:Y:S05]  /*b370*/  @!P0 NANOSLEEP.SYNCS 0x989680 ;  /* 0x009896800000895d */ /* 0x002fea0003900000 */
[----:B------:R-:W1:Y:S02]  /*b380*/  @!P0 SYNCS.PHASECHK.TRANS64 P0, [R6+URZ], R5 ;  /* 0x00000005060085a7 */ /* 0x000e64000800007f */
[----:B-1----:R-:W-:Y:S05]  /*b390*/  @!P0 BRA `(.L_x_309) ;  /* 0xfffffffc00f08947 */ /* 0x002fea000383ffff */
[----:B------:R-:W-:Y:S05]  /*b3a0*/  BRA `(.L_x_321) ;  /* 0xfffffffc00107947 */ /* 0x000fea000383ffff */
.L_x_322:
[----:B------:R-:W-:-:S00]  /*b3b0*/  BRA `(.L_x_322) ;  /* 0xfffffffc00fc7947 */ /* 0x000fc0000383ffff */
[----:B------:R-:W-:-:S00]  /*b3c0*/  NOP ;  /* 0x0000000000007918 */ /* 0x000fc00000000000 */
        /* <DEDUP_REMOVED lines=11> */
.L_x_323:


//--------------------- .nv.global.init           --------------------------
	.section	.nv.global.init,"aw",@progbits
.nv.global.init:
	.type		$str$22,@object
	.size		$str$22,($str$23 - $str$22)
$str$22:
        /*0000*/ 	.byte	0x6b, 0x5f, 0x74, 0x69, 0x6c, 0x65, 0x5f, 0x63, 0x6f, 0x75, 0x6e, 0x74, 0x20, 0x3e, 0x3d, 0x20
        /*0010*/ 	.byte	0x31, 0x00
	.type		$str$23,@object
	.size		$str$23,(__unnamed_1 - $str$23)
$str$23:
        /*0012*/ 	.byte	0x2f, 0x74, 0x6d, 0x70, 0x2f, 0x63, 0x75, 0x74, 0x6c, 0x61, 0x73, 0x73, 0x5f, 0x73, 0x77, 0x65
        /*0022*/ 	.byte	0x65, 0x70, 0x5f, 0x73, 0x72, 0x63, 0x2f, 0x69, 0x6e, 0x63, 0x6c, 0x75, 0x64, 0x65, 0x2f, 0x63
        /*0032*/ 	.byte	0x75, 0x74, 0x6c, 0x61, 0x73, 0x73, 0x2f, 0x67, 0x65, 0x6d, 0x6d, 0x2f, 0x63, 0x6f, 0x6c, 0x6c
        /*0042*/ 	.byte	0x65, 0x63, 0x74, 0x69, 0x76, 0x65, 0x2f, 0x73, 0x6d, 0x39, 0x30, 0x5f, 0x6d, 0x6d, 0x61, 0x5f
        /*0052*/ 	.byte	0x74, 0x6d, 0x61, 0x5f, 0x67, 0x6d, 0x6d, 0x61, 0x5f, 0x73, 0x73, 0x5f, 0x77, 0x61, 0x72, 0x70
        /*0062*/ 	.byte	0x73, 0x70, 0x65, 0x63, 0x69, 0x61, 0x6c, 0x69, 0x7a, 0x65, 0x64, 0x2e, 0x68, 0x70, 0x70, 0x00
	.type		__unnamed_1,@object
	.size		__unnamed_1,(.L_0 - __unnamed_1)
__unnamed_1:
        /*0072*/ 	.byte	0x76, 0x6f, 0x69, 0x64, 0x20, 0x63, 0x75, 0x74, 0x6c, 0x61, 0x73, 0x73, 0x3a, 0x3a, 0x67, 0x65
        /* <DEDUP_REMOVED lines=180> */
        /*0bc2*/ 	.byte	0x5d, 0x00
.L_0:


//--------------------- .nv.shared._ZN7cutlass13device_kernelINS_4gemm6kernel13GemmUniversalIN4cute5tupleIJiiiiEEENS1_10collective13CollectiveMmaINS1_34MainloopSm90TmaGmmaWarpSpecializedILi3ENS5_IJNS4_1CILi1EEESB_SB_EEENS1_32KernelTmaWarpSpecializedPingpongEEENS5_IJNSA_ILi64EEENSA_ILi256EEENSA_ILi32EEEEEENS_10bfloat16_tENS5_IJlSB_lEEESJ_SK_NS4_8TiledMMAINS4_8MMA_AtomIJNS4_4SM904GMMA28MMA_64x256x16_F32BF16BF16_SSILNSO_5MajorE0ELSQ_0ELNSO_7ScaleInE1ELSR_1EEEEEENS4_6LayoutISC_NS5_IJNSA_ILi0EEESV_SV_EEEEENS5_IJNS4_10UnderscoreESY_SY_EEEEENS4_13SM90_TMA_LOADENS4_14ComposedLayoutINS4_7SwizzleILi2ELi4ELi3EEENS4_18smem_ptr_flag_bitsILi16EEENSU_INS5_IJNSA_ILi8EEESH_EEENS5_IJSH_SB_EEEEEEEvNS4_8identityES11_S1B_vS1C_EENS_8epilogue10collective6detail29Sm90TmaWarpSpecializedAdapterINS1F_15DefaultEpilogueISJ_SK_SK_NS1E_6thread17LinearCombinationISJ_Li1EffLNS1J_9ScaleType4KindE0ELNS_15FloatRoundStyleE2ESJ_EENS1_15EpilogueDefaultEEEEEvvEEEEvNT_6ParamsE --------------------------
	.section	.nv.shared._ZN7cutlass13device_kernelINS_4gemm6kernel13GemmUniversalIN4cute5tupleIJiiiiEEENS1_10collective13CollectiveMmaINS1_34MainloopSm90TmaGmmaWarpSpecializedILi3ENS5_IJNS4_1CILi1EEESB_SB_EEENS1_32KernelTmaWarpSpecializedPingpongEEENS5_IJNSA_ILi64EEENSA_ILi256EEENSA_ILi32EEEEEENS_10bfloat16_tENS5_IJlSB_lEEESJ_SK_NS4_8TiledMMAINS4_8MMA_AtomIJNS4_4SM904GMMA28MMA_64x256x16_F32BF16BF16_SSILNSO_5MajorE0ELSQ_0ELNSO_7ScaleInE1ELSR_1EEEEEENS4_6LayoutISC_NS5_IJNSA_ILi0EEESV_SV_EEEEENS5_IJNS4_10UnderscoreESY_SY_EEEEENS4_13SM90_TMA_LOADENS4_14ComposedLayoutINS4_7SwizzleILi2ELi4ELi3EEENS4_18smem_ptr_flag_bitsILi16EEENSU_INS5_IJNSA_ILi8EEESH_EEENS5_IJSH_SB_EEEEEEEvNS4_8identityES11_S1B_vS1C_EENS_8epilogue10collective6detail29Sm90TmaWarpSpecializedAdapterINS1F_15DefaultEpilogueISJ_SK_SK_NS1E_6thread17LinearCombinationISJ_Li1EffLNS1J_9ScaleType4KindE0ELNS_15FloatRoundStyleE2ESJ_EENS1_15EpilogueDefaultEEEEEvvEEEEvNT_6ParamsE,"aw",@nobits
	.sectionflags	@""
	.align	16
	.zero		1024


//--------------------- .nv.shared.reserved.0     --------------------------
	.section	.nv.shared.reserved.0,"aw",@nobits
	.weak		__nv_reservedSMEM_offset_0_alias
	.size		__nv_reservedSMEM_offset_0_alias, 0, 0
	.other		__nv_reservedSMEM_offset_0_alias,@"STO_CUDA_RESERVED_SHARED STV_DEFAULT"
__nv_reservedSMEM_offset_0_alias:
	.zero		0


//--------------------- .nv.global                --------------------------
	.section	.nv.global,"aw",@nobits
.nv.global:
	.type		_ZN39_INTERNAL_287d09e3_4_k_cu_b6f0c68d_28154cute1_E,@object
	.size		_ZN39_INTERNAL_287d09e3_4_k_cu_b6f0c68d_28154cute1_E,(_ZN39_INTERNAL_287d09e3_4_k_cu_b6f0c68d_28154cuda3std3__45__cpo6cbeginE - _ZN39_INTERNAL_287d09e3_4_k_cu_b6f0c68d_28154cute1_E)
_ZN39_INTERNAL_287d09e3_4_k_cu_b6f0c68d_28154cute1_E:
	.zero		1
	.type		_ZN39_INTERNAL_287d09e3_4_k_cu_b6f0c68d_28154cuda3std3__45__cpo6cbeginE,@object
	.size		_ZN39_INTERNAL_287d09e3_4_k_cu_b6f0c68d_28154cuda3std3__45__cpo6cbeginE,(_ZN39_INTERNAL_287d09e3_4_k_cu_b6f0c68d_28154cuda3std3__48in_placeE - _ZN39_INTERNAL_287d09e3_4_k_cu_b6f0c68d_28154cuda3std3__45__cpo6cbeginE)
_ZN39_INTERNAL_287d09e3_4_k_cu_b6f0c68d_28154cuda3std3__45__cpo6cbeginE:
	.zero		1
	.type		_ZN39_INTERNAL_287d09e3_4_k_cu_b6f0c68d_28154cuda3std3__48in_placeE,@object
	.size		_ZN39_INTERNAL_287d09e3_4_k_cu_b6f0c68d_28154cuda3std3__48in_placeE,(_ZN39_INTERNAL_287d09e3_4_k_cu_b6f0c68d_28154cuda3std6ranges3__45__cpo9iter_moveE - _ZN39_INTERNAL_287d09e3_4_k_cu_b6f0c68d_28154cuda3std3__48in_placeE)
_ZN39_INTERNAL_287d09e3_4_k_cu_b6f0c68d_28154cuda3std3__48in_placeE:
	.zero		1
	.type		_ZN39_INTERNAL_287d09e3_4_k_cu_b6f0c68d_28154cuda3std6ranges3__45__cpo9iter_moveE,@object
	.size		_ZN39_INTERNAL_287d09e3_4_k_cu_b6f0c68d_28154cuda3std6ranges3__45__cpo9iter_moveE,(_ZN39_INTERNAL_287d09e3_4_k_cu_b6f0c68d_28154cuda3std3__45__cpo5beginE - _ZN39_INTERNAL_287d09e3_4_k_cu_b6f0c68d_28154cuda3std6ranges3__45__cpo9iter_moveE)
_ZN39_INTERNAL_287d09e3_4_k_cu_b6f0c68d_28154cuda3std6ranges3__45__cpo9iter_moveE:
	.zero		1
	.type		_ZN39_INTERNAL_287d09e3_4_k_cu_b6f0c68d_28154cuda3std3__45__cpo5beginE,@object
	.size		_ZN39_INTERNAL_287d09e3_4_k_cu_b6f0c68d_28154cuda3std3__45__cpo5beginE,(_ZN39_INTERNAL_287d09e3_4_k_cu_b6f0c68d_28154cuda3std3__441_GLOBAL__N__287d09e3_4_k_cu_b6f0c68d_28156ignoreE - _ZN39_INTERNAL_287d09e3_4_k_cu_b6f0c68d_28154cuda3std3__45__cpo5beginE)
_ZN39_INTERNAL_287d09e3_4_k_cu_b6f0c68d_28154cuda3std3__45__cpo5beginE:
	.zero		1
	.type		_ZN39_INTERNAL_287d09e3_4_k_cu_b6f0c68d_28154cuda3std3__441_GLOBAL__N__287d09e3_4_k_cu_b6f0c68d_28156ignoreE,@object
	.size		_ZN39_INTERNAL_287d09e3_4_k_cu_b6f0c68d_28154cuda3std3__441_GLOBAL__N__287d09e3_4_k_cu_b6f0c68d_28156ignoreE,(_ZN39_INTERNAL_287d09e3_4_k_cu_b6f0c68d_28154cute7productE - _ZN39_INTERNAL_287d09e3_4_k_cu_b6f0c68d_28154cuda3std3__441_GLOBAL__N__287d09e3_4_k_cu_b6f0c68d_28156ignoreE)
_ZN39_INTERNAL_287d09e3_4_k_cu_b6f0c68d_28154cuda3std3__441_GLOBAL__N__287d09e3_4_k_cu_b6f0c68d_28156ignoreE:
	.zero		1
	.type		_ZN39_INTERNAL_287d09e3_4_k_cu_b6f0c68d_28154cute7productE,@object
	.size		_ZN39_INTERNAL_287d09e3_4_k_cu_b6f0c68d_28154cute7productE,(_ZN39_INTERNAL_287d09e3_4_k_cu_b6f0c68d_28154cuda3std3__45__cpo3endE - _ZN39_INTERNAL_287d09e3_4_k_cu_b6f0c68d_28154cute7productE)
_ZN39_INTERNAL_287d09e3_4_k_cu_b6f0c68d_28154cute7productE:
	.zero		1
	.type		_ZN39_INTERNAL_287d09e3_4_k_cu_b6f0c68d_28154cuda3std3__45__cpo3endE,@object
	.size		_ZN39_INTERNAL_287d09e3_4_k_cu_b6f0c68d_28154cuda3std3__45__cpo3endE,(_ZN39_INTERNAL_287d09e3_4_k_cu_b6f0c68d_28154cuda3std3__419piecewise_constructE - _ZN39_INTERNAL_287d09e3_4_k_cu_b6f0c68d_28154cuda3std3__45__cpo3endE)
_ZN39_INTERNAL_287d09e3_4_k_cu_b6f0c68d_28154cuda3std3__45__cpo3endE:
	.zero		1
	.type		_ZN39_INTERNAL_287d09e3_4_k_cu_b6f0c68d_28154cuda3std3__419piecewise_constructE,@object
	.size		_ZN39_INTERNAL_287d09e3_4_k_cu_b6f0c68d_28154cuda3std3__419piecewise_constructE,(_ZN39_INTERNAL_287d09e3_4_k_cu_b6f0c68d_28154cuda3std3__45__cpo4cendE - _ZN39_INTERNAL_287d09e3_4_k_cu_b6f0c68d_28154cuda3std3__419piecewise_constructE)
_ZN39_INTERNAL_287d09e3_4_k_cu_b6f0c68d_28154cuda3std3__419piecewise_constructE:
	.zero		1
	.type		_ZN39_INTERNAL_287d09e3_4_k_cu_b6f0c68d_28154cuda3std3__45__cpo4cendE,@object
	.size		_ZN39_INTERNAL_287d09e3_4_k_cu_b6f0c68d_28154cuda3std3__45__cpo4cendE,(_ZN39_INTERNAL_287d09e3_4_k_cu_b6f0c68d_28154cuda3std6ranges3__45__cpo4swapE - _ZN39_INTERNAL_287d09e3_4_k_cu_b6f0c68d_28154cuda3std3__45__cpo4cendE)
_ZN39_INTERNAL_287d09e3_4_k_cu_b6f0c68d_28154cuda3std3__45__cpo4cendE:
	.zero		1
	.type		_ZN39_INTERNAL_287d09e3_4_k_cu_b6f0c68d_28154cuda3std6ranges3__45__cpo4swapE,@object
	.size		_ZN39_INTERNAL_287d09e3_4_k_cu_b6f0c68d_28154cuda3std6ranges3__45__cpo4swapE,(.L_8 - _ZN39_INTERNAL_287d09e3_4_k_cu_b6f0c68d_28154cuda3std6ranges3__45__cpo4swapE)
_ZN39_INTERNAL_287d09e3_4_k_cu_b6f0c68d_28154cuda3std6ranges3__45__cpo4swapE:
	.zero		1
.L_8:


//--------------------- .nv.constant0._ZN7cutlass13device_kernelINS_4gemm6kernel13GemmUniversalIN4cute5tupleIJiiiiEEENS1_10collective13CollectiveMmaINS1_34MainloopSm90TmaGmmaWarpSpecializedILi3ENS5_IJNS4_1CILi1EEESB_SB_EEENS1_32KernelTmaWarpSpecializedPingpongEEENS5_IJNSA_ILi64EEENSA_ILi256EEENSA_ILi32EEEEEENS_10bfloat16_tENS5_IJlSB_lEEESJ_SK_NS4_8TiledMMAINS4_8MMA_AtomIJNS4_4SM904GMMA28MMA_64x256x16_F32BF16BF16_SSILNSO_5MajorE0ELSQ_0ELNSO_7ScaleInE1ELSR_1EEEEEENS4_6LayoutISC_NS5_IJNSA_ILi0EEESV_SV_EEEEENS5_IJNS4_10UnderscoreESY_SY_EEEEENS4_13SM90_TMA_LOADENS4_14ComposedLayoutINS4_7SwizzleILi2ELi4ELi3EEENS4_18smem_ptr_flag_bitsILi16EEENSU_INS5_IJNSA_ILi8EEESH_EEENS5_IJSH_SB_EEEEEEEvNS4_8identityES11_S1B_vS1C_EENS_8epilogue10collective6detail29Sm90TmaWarpSpecializedAdapterINS1F_15DefaultEpilogueISJ_SK_SK_NS1E_6thread17LinearCombinationISJ_Li1EffLNS1J_9ScaleType4KindE0ELNS_15FloatRoundStyleE2ESJ_EENS1_15EpilogueDefaultEEEEEvvEEEEvNT_6ParamsE --------------------------
	.section	.nv.constant0._ZN7cutlass13device_kernelINS_4gemm6kernel13GemmUniversalIN4cute5tupleIJiiiiEEENS1_10collective13CollectiveMmaINS1_34MainloopSm90TmaGmmaWarpSpecializedILi3ENS5_IJNS4_1CILi1EEESB_SB_EEENS1_32KernelTmaWarpSpecializedPingpongEEENS5_IJNSA_ILi64EEENSA_ILi256EEENSA_ILi32EEEEEENS_10bfloat16_tENS5_IJlSB_lEEESJ_SK_NS4_8TiledMMAINS4_8MMA_AtomIJNS4_4SM904GMMA28MMA_64x256x16_F32BF16BF16_SSILNSO_5MajorE0ELSQ_0ELNSO_7ScaleInE1ELSR_1EEEEEENS4_6LayoutISC_NS5_IJNSA_ILi0EEESV_SV_EEEEENS5_IJNS4_10UnderscoreESY_SY_EEEEENS4_13SM90_TMA_LOADENS4_14ComposedLayoutINS4_7SwizzleILi2ELi4ELi3EEENS4_18smem_ptr_flag_bitsILi16EEENSU_INS5_IJNSA_ILi8EEESH_EEENS5_IJSH_SB_EEEEEEEvNS4_8identityES11_S1B_vS1C_EENS_8epilogue10collective6detail29Sm90TmaWarpSpecializedAdapterINS1F_15DefaultEpilogueISJ_SK_SK_NS1E_6thread17LinearCombinationISJ_Li1EffLNS1J_9ScaleType4KindE0ELNS_15FloatRoundStyleE2ESJ_EENS1_15EpilogueDefaultEEEEEvvEEEEvNT_6ParamsE,"a",@progbits
	.sectionflags	@""
	.align	4
.nv.constant0._ZN7cutlass13device_kernelINS_4gemm6kernel13GemmUniversalIN4cute5tupleIJiiiiEEENS1_10collective13CollectiveMmaINS1_34MainloopSm90TmaGmmaWarpSpecializedILi3ENS5_IJNS4_1CILi1EEESB_SB_EEENS1_32KernelTmaWarpSpecializedPingpongEEENS5_IJNSA_ILi64EEENSA_ILi256EEENSA_ILi32EEEEEENS_10bfloat16_tENS5_IJlSB_lEEESJ_SK_NS4_8TiledMMAINS4_8MMA_AtomIJNS4_4SM904GMMA28MMA_64x256x16_F32BF16BF16_SSILNSO_5MajorE0ELSQ_0ELNSO_7ScaleInE1ELSR_1EEEEEENS4_6LayoutISC_NS5_IJNSA_ILi0EEESV_SV_EEEEENS5_IJNS4_10UnderscoreESY_SY_EEEEENS4_13SM90_TMA_LOADENS4_14ComposedLayoutINS4_7SwizzleILi2ELi4ELi3EEENS4_18smem_ptr_flag_bitsILi16EEENSU_INS5_IJNSA_ILi8EEESH_EEENS5_IJSH_SB_EEEEEEEvNS4_8identityES11_S1B_vS1C_EENS_8epilogue10collective6detail29Sm90TmaWarpSpecializedAdapterINS1F_15DefaultEpilogueISJ_SK_SK_NS1E_6thread17LinearCombinationISJ_Li1EffLNS1J_9ScaleType4KindE0ELNS_15FloatRoundStyleE2ESJ_EENS1_15EpilogueDefaultEEEEEvvEEEEvNT_6ParamsE:
	.zero		1664


//--------------------- SYMBOLS --------------------------

	.type		.nv.reservedSmem.offset0,@object
	.size		.nv.reservedSmem.offset0,0x4
	.type		__assertfail,@function
